	.headerflags	@"EF_CUDA_TEXMODE_UNIFIED EF_CUDA_64BIT_ADDRESS EF_CUDA_SM86 EF_CUDA_VIRTUAL_SM(EF_CUDA_SM86)"
	.elftype	@"ET_EXEC"


//--------------------- .nv.info                  --------------------------
	.section	.nv.info,"",@"SHT_CUDA_INFO"
	.align	4


	//----- nvinfo : EIATTR_REGCOUNT
	.align		4
        /*0000*/ 	.byte	0x04, 0x2f
        /*0002*/ 	.short	(.L_1 - .L_0)
	.align		4
.L_0:
        /*0004*/ 	.word	index@(triton_mm)
        /*0008*/ 	.word	0x000000ff


	//----- nvinfo : EIATTR_MIN_STACK_SIZE
	.align		4
.L_1:
        /*000c*/ 	.byte	0x04, 0x12
        /*000e*/ 	.short	(.L_3 - .L_2)
	.align		4
.L_2:
        /*0010*/ 	.word	index@(triton_mm)
        /*0014*/ 	.word	0x00000000


	//----- nvinfo : EIATTR_FRAME_SIZE
	.align		4
.L_3:
        /*0018*/ 	.byte	0x04, 0x11
        /*001a*/ 	.short	(.L_5 - .L_4)
	.align		4
.L_4:
        /*001c*/ 	.word	index@(triton_mm)
        /*0020*/ 	.word	0x00000000


	//----- nvinfo : EIATTR_MIN_STACK_SIZE
	.align		4
.L_5:
        /*0024*/ 	.byte	0x04, 0x12
        /*0026*/ 	.short	(.L_7 - .L_6)
	.align		4
.L_6:
        /*0028*/ 	.word	index@(triton_mm)
        /*002c*/ 	.word	0x00000000
.L_7:


//--------------------- .nv.info.triton_mm        --------------------------
	.section	.nv.info.triton_mm,"",@"SHT_CUDA_INFO"
	.sectionflags	@""
	.align	4


	//----- nvinfo : EIATTR_CUDA_API_VERSION
	.align		4
        /*0000*/ 	.byte	0x04, 0x37
        /*0002*/ 	.short	(.L_9 - .L_8)
.L_8:
        /*0004*/ 	.word	0x0000007c


	//----- nvinfo : EIATTR_SW2861232_WAR
	.align		4
.L_9:
        /*0008*/ 	.byte	0x01, 0x35
	.zero		2


	//----- nvinfo : EIATTR_PARAM_CBANK
	.align		4
        /*000c*/ 	.byte	0x04, 0x0a
        /*000e*/ 	.short	(.L_11 - .L_10)
	.align		4
.L_10:
        /*0010*/ 	.word	index@(.nv.constant0.triton_mm)
        /*0014*/ 	.short	0x0160
        /*0016*/ 	.short	0x0020


	//----- nvinfo : EIATTR_CBANK_PARAM_SIZE
	.align		4
.L_11:
        /*0018*/ 	.byte	0x03, 0x19
        /*001a*/ 	.short	0x0020


	//----- nvinfo : EIATTR_KPARAM_INFO
	.align		4
        /*001c*/ 	.byte	0x04, 0x17
        /*001e*/ 	.short	(.L_13 - .L_12)
.L_12:
        /*0020*/ 	.word	0x00000000
        /*0024*/ 	.short	0x0003
        /*0026*/ 	.short	0x0018
        /*0028*/ 	.byte	0x00, 0xf4, 0x21, 0x00


	//----- nvinfo : EIATTR_KPARAM_INFO
	.align		4
.L_13:
        /*002c*/ 	.byte	0x04, 0x17
        /*002e*/ 	.short	(.L_15 - .L_14)
.L_14:
        /*0030*/ 	.word	0x00000000
        /*0034*/ 	.short	0x0002
        /*0036*/ 	.short	0x0010
        /*0038*/ 	.byte	0x00, 0xf4, 0x21, 0x00


	//----- nvinfo : EIATTR_KPARAM_INFO
	.align		4
.L_15:
        /*003c*/ 	.byte	0x04, 0x17
        /*003e*/ 	.short	(.L_17 - .L_16)
.L_16:
        /*0040*/ 	.word	0x00000000
        /*0044*/ 	.short	0x0001
        /*0046*/ 	.short	0x0008
        /*0048*/ 	.byte	0x00, 0xf4, 0x21, 0x00


	//----- nvinfo : EIATTR_KPARAM_INFO
	.align		4
.L_17:
        /*004c*/ 	.byte	0x04, 0x17
        /*004e*/ 	.short	(.L_19 - .L_18)
.L_18:
        /*0050*/ 	.word	0x00000000
        /*0054*/ 	.short	0x0000
        /*0056*/ 	.short	0x0000
        /*0058*/ 	.byte	0x00, 0xf4, 0x21, 0x00


	//----- nvinfo : EIATTR_MAXREG_COUNT
	.align		4
.L_19:
        /*005c*/ 	.byte	0x03, 0x1b
        /*005e*/ 	.short	0x00ff


	//----- nvinfo : EIATTR_EXIT_INSTR_OFFSETS
	.align		4
        /*0060*/ 	.byte	0x04, 0x1c
        /*0062*/ 	.short	(.L_21 - .L_20)


	//   ....[0]....
.L_20:
        /*0064*/ 	.word	0x00003c70


	//   ....[1]....
        /*0068*/ 	.word	0x00003cc0


	//----- nvinfo : EIATTR_REQNTID
	.align		4
.L_21:
        /*006c*/ 	.byte	0x04, 0x10
        /*006e*/ 	.short	(.L_23 - .L_22)
.L_22:
        /*0070*/ 	.word	0x00000100
        /*0074*/ 	.word	0x00000001
        /*0078*/ 	.word	0x00000001
.L_23:


//--------------------- .nv.callgraph             --------------------------
	.section	.nv.callgraph,"",@"SHT_CUDA_CALLGRAPH"
	.align	4
	.sectionentsize	8
	.align		4
        /*0000*/ 	.word	0x00000000
	.align		4
        /*0004*/ 	.word	0xffffffff
	.align		4
        /*0008*/ 	.word	0x00000000
	.align		4
        /*000c*/ 	.word	0xfffffffe
	.align		4
        /*0010*/ 	.word	0x00000000
	.align		4
        /*0014*/ 	.word	0xfffffffd
	.align		4
        /*0018*/ 	.word	0x00000000
	.align		4
        /*001c*/ 	.word	0xfffffffc


//--------------------- .nv.rel.action            --------------------------
	.section	.nv.rel.action,"",@"SHT_CUDA_RELOCINFO"
	.align	8
	.sectionentsize	8
        /*0000*/ 	.byte	0x73, 0x00, 0x00, 0x00, 0x00, 0x00, 0x00, 0x00, 0x00, 0x00, 0x00, 0x11, 0x25, 0x00, 0x05, 0x36


//--------------------- .nv.constant0.triton_mm   --------------------------
	.section	.nv.constant0.triton_mm,"a",@progbits
	.sectionflags	@""
	.align	4
.nv.constant0.triton_mm:
	.zero		384


//--------------------- .text.triton_mm           --------------------------
	.section	.text.triton_mm,"ax",@progbits
	.sectionflags	@"SHF_BARRIERS=1"
	.sectioninfo	@"SHI_REGISTERS=255"
	.align	128
        .global         triton_mm
        .type           triton_mm,@function
        .size           triton_mm,(.L_x_2 - triton_mm)
        .other          triton_mm,@"STO_CUDA_ENTRY STV_DEFAULT"
triton_mm:
.text.triton_mm:
[----:B------:R-:W-:Y:S02]  /*0000*/  IMAD.MOV.U32 R1, RZ, RZ, c[0x0][0x28] ;  /* 0x00000a00ff017624 */ /* 0x000fe400078e00ff */
[----:B------:R-:W1:Y:S01]  /*0010*/  S2UR UR14, SR_CTAID.X ;  /* 0x00000000000e79c3 */ /* 0x000e620000002500 */
[----:B------:R-:W2:Y:S01]  /*0020*/  S2R R4, SR_CTAID.X ;  /* 0x0000000000047919 */ /* 0x000ea20000002500 */
[----:B------:R-:W-:Y:S01]  /*0030*/  IMAD.MOV.U32 R8, RZ, RZ, RZ ;  /* 0x000000ffff087224 */ /* 0x000fe200078e00ff */
[----:B------:R-:W-:Y:S01]  /*0040*/  CS2R R116, SRZ ;  /* 0x0000000000747805 */ /* 0x000fe2000001ff00 */
        /* <DEDUP_REMOVED lines=20> */
[----:B-1----:R-:W-:Y:S01]  /*0190*/  UIMAD.WIDE UR4, UR14, 0x2aaaaaab, URZ ;  /* 0x2aaaaaab0e0478a5 */ /* 0x002fe2000f8e023f */
[----:B--2---:R-:W-:Y:S01]  /*01a0*/  IABS R4, R4 ;  /* 0x0000000400047213 */ /* 0x004fe20000000000 */
[----:B------:R-:W-:Y:S01]  /*01b0*/  CS2R R102, SRZ ;  /* 0x0000000000667805 */ /* 0x000fe2000001ff00 */
[----:B------:R-:W-:Y:S01]  /*01c0*/  CS2R R96, SRZ ;  /* 0x0000000000607805 */ /* 0x000fe2000001ff00 */
[----:B------:R-:W-:Y:S01]  /*01d0*/  USHF.R.U32.HI UR4, URZ, 0x1f, UR5 ;  /* 0x0000001f3f047899 */ /* 0x000fe20008011605 */
[----:B------:R1:W2:Y:S01]  /*01e0*/  R2UR UR11, R4 ;  /* 0x00000000040b73c2 */ /* 0x0002a200000e0000 */
[----:B------:R-:W-:Y:S01]  /*01f0*/  CS2R R98, SRZ ;  /* 0x0000000000627805 */ /* 0x000fe2000001ff00 */
[----:B------:R-:W-:Y:S01]  /*0200*/  CS2R R92, SRZ ;  /* 0x00000000005c7805 */ /* 0x000fe2000001ff00 */
[----:B------:R-:W-:Y:S01]  /*0210*/  ULEA.HI.SX32 UR8, UR5, UR4, 0x1b ;  /* 0x0000000405087291 */ /* 0x000fe2000f8fda3f */
[----:B------:R-:W-:Y:S01]  /*0220*/  CS2R R94, SRZ ;  /* 0x00000000005e7805 */ /* 0x000fe2000001ff00 */
[----:B------:R-:W-:Y:S01]  /*0230*/  CS2R R88, SRZ ;  /* 0x0000000000587805 */ /* 0x000fe2000001ff00 */
[----:B------:R-:W-:Y:S01]  /*0240*/  UMOV UR4, 0xfffffff8 ;  /* 0xfffffff800047882 */ /* 0x000fe20000000000 */
[----:B------:R-:W-:Y:S01]  /*0250*/  CS2R R90, SRZ ;  /* 0x00000000005a7805 */ /* 0x000fe2000001ff00 */
[----:B------:R-:W-:Y:S01]  /*0260*/  UIMAD UR4, UR8, UR4, 0xf ;  /* 0x0000000f080474a4 */ /* 0x000fe2000f8e0204 */
[----:B------:R-:W-:Y:S01]  /*0270*/  CS2R R84, SRZ ;  /* 0x0000000000547805 */ /* 0x000fe2000001ff00 */
[----:B------:R-:W-:Y:S01]  /*0280*/  UIMAD UR10, UR8, -0xc0, UR14 ;  /* 0xffffff40080a78a4 */ /* 0x000fe2000f8e020e */
[----:B------:R-:W-:Y:S01]  /*0290*/  CS2R R86, SRZ ;  /* 0x0000000000567805 */ /* 0x000fe2000001ff00 */
[----:B------:R-:W-:Y:S01]  /*02a0*/  UISETP.LT.AND UP0, UPT, UR4, 0x8, UPT ;  /* 0x000000080400788c */ /* 0x000fe2000bf01270 */
[----:B------:R-:W-:Y:S01]  /*02b0*/  CS2R R80, SRZ ;  /* 0x0000000000507805 */ /* 0x000fe2000001ff00 */
[----:B------:R-:W-:Y:S01]  /*02c0*/  CS2R R82, SRZ ;  /* 0x0000000000527805 */ /* 0x000fe2000001ff00 */
[----:B------:R-:W-:Y:S01]  /*02d0*/  CS2R R76, SRZ ;  /* 0x00000000004c7805 */ /* 0x000fe2000001ff00 */
[----:B------:R-:W-:Y:S01]  /*02e0*/  USEL UR9, UR4, 0x8, UP0 ;  /* 0x0000000804097887 */ /* 0x000fe20008000000 */
[----:B------:R-:W-:Y:S01]  /*02f0*/  IMAD.U32 R5, RZ, RZ, UR10 ;  /* 0x0000000aff057e24 */ /* 0x000fe2000f8e00ff */
[----:B------:R-:W-:Y:S01]  /*0300*/  UISETP.GE.AND UP0, UPT, UR14, URZ, UPT ;  /* 0x0000003f0e00728c */ /* 0x000fe2000bf06270 */
[----:B------:R-:W-:Y:S01]  /*0310*/  CS2R R78, SRZ ;  /* 0x00000000004e7805 */ /* 0x000fe2000001ff00 */
[----:B------:R-:W-:Y:S01]  /*0320*/  UMOV UR4, URZ ;  /* 0x0000003f00047c82 */ /* 0x000fe20008000000 */
[----:B------:R-:W-:Y:S01]  /*0330*/  CS2R R68, SRZ ;  /* 0x0000000000447805 */ /* 0x000fe2000001ff00 */
[----:B------:R-:W-:Y:S01]  /*0340*/  IMAD.U32 R3, RZ, RZ, UR9 ;  /* 0x00000009ff037e24 */ /* 0x000fe2000f8e00ff */
[----:B------:R-:W-:Y:S01]  /*0350*/  IABS R5, R5 ;  /* 0x0000000500057213 */ /* 0x000fe20000000000 */
[----:B------:R-:W-:Y:S01]  /*0360*/  ULOP3.LUT UR10, UR10, UR9, URZ, 0x3c, !UPT ;  /* 0x000000090a0a7292 */ /* 0x000fe2000f8e3c3f */
[----:B------:R-:W-:Y:S01]  /*0370*/  CS2R R70, SRZ ;  /* 0x0000000000467805 */ /* 0x000fe2000001ff00 */
[----:B------:R-:W-:Y:S01]  /*0380*/  CS2R R40, SRZ ;  /* 0x0000000000287805 */ /* 0x000fe2000001ff00 */
[-C--:B------:R-:W-:Y:S01]  /*0390*/  IABS R6, R3.reuse ;  /* 0x0000000300067213 */ /* 0x080fe20000000000 */
[----:B------:R3:W4:Y:S01]  /*03a0*/  R2UR UR13, R5 ;  /* 0x00000000050d73c2 */ /* 0x00072200000e0000 */
[----:B------:R-:W-:Y:S01]  /*03b0*/  IABS R3, R3 ;  /* 0x0000000300037213 */ /* 0x000fe20000000000 */
[----:B------:R-:W-:Y:S01]  /*03c0*/  CS2R R42, SRZ ;  /* 0x00000000002a7805 */ /* 0x000fe2000001ff00 */
[----:B------:R-:W-:Y:S01]  /*03d0*/  CS2R R44, SRZ ;  /* 0x00000000002c7805 */ /* 0x000fe2000001ff00 */
[----:B------:R-:W-:Y:S01]  /*03e0*/  CS2R R46, SRZ ;  /* 0x00000000002e7805 */ /* 0x000fe2000001ff00 */
[----:B------:R-:W-:Y:S01]  /*03f0*/  CS2R R48, SRZ ;  /* 0x0000000000307805 */ /* 0x000fe2000001ff00 */
[----:B------:R-:W-:Y:S01]  /*0400*/  CS2R R50, SRZ ;  /* 0x0000000000327805 */ /* 0x000fe2000001ff00 */
[----:B------:R-:W-:Y:S01]  /*0410*/  CS2R R52, SRZ ;  /* 0x0000000000347805 */ /* 0x000fe2000001ff00 */
[----:B------:R1:W2:Y:S01]  /*0420*/  R2UR UR15, R6 ;  /* 0x00000000060f73c2 */ /* 0x0002a200000e0000 */
[----:B------:R-:W-:Y:S01]  /*0430*/  CS2R R54, SRZ ;  /* 0x0000000000367805 */ /* 0x000fe2000001ff00 */
[----:B------:R-:W-:Y:S01]  /*0440*/  CS2R R56, SRZ ;  /* 0x0000000000387805 */ /* 0x000fe2000001ff00 */
[----:B------:R-:W-:Y:S01]  /*0450*/  CS2R R58, SRZ ;  /* 0x00000000003a7805 */ /* 0x000fe2000001ff00 */
[----:B------:R-:W-:Y:S01]  /*0460*/  CS2R R60, SRZ ;  /* 0x00000000003c7805 */ /* 0x000fe2000001ff00 */
[----:B------:R-:W-:Y:S01]  /*0470*/  CS2R R62, SRZ ;  /* 0x00000000003e7805 */ /* 0x000fe2000001ff00 */
[----:B------:R-:W-:Y:S01]  /*0480*/  CS2R R64, SRZ ;  /* 0x0000000000407805 */ /* 0x000fe2000001ff00 */
[----:B------:R-:W-:Y:S01]  /*0490*/  CS2R R66, SRZ ;  /* 0x0000000000427805 */ /* 0x000fe2000001ff00 */
[----:B-1----:R-:W1:Y:S01]  /*04a0*/  S2R R6, SR_TID.X ;  /* 0x0000000000067919 */ /* 0x002e620000002100 */
        /* <DEDUP_REMOVED lines=8> */
[----:B--2---:R-:W2:Y:S01]  /*0530*/  I2F.RP R0, UR15 ;  /* 0x0000000f00007d06 */ /* 0x004ea20008209400 */
[----:B-1----:R-:W-:Y:S01]  /*0540*/  IMAD.SHL.U32 R24, R6, 0x10, RZ ;  /* 0x0000001006187824 */ /* 0x002fe200078e00ff */
[----:B------:R-:W-:-:S02]  /*0550*/  SHF.R.U32.HI R4, RZ, 0x2, R6 ;  /* 0x00000002ff047819 */ /* 0x000fc40000011606 */
[--C-:B------:R-:W-:Y:S02]  /*0560*/  SHF.R.U32.HI R18, RZ, 0x3, R6.reuse ;  /* 0x00000003ff127819 */ /* 0x100fe40000011606 */
[----:B---3--:R-:W-:Y:S02]  /*0570*/  LOP3.LUT R5, R4, 0x10, RZ, 0xc0, !PT ;  /* 0x0000001004057812 */ /* 0x008fe400078ec0ff */
[----:B------:R-:W-:Y:S01]  /*0580*/  SGXT.U32 R18, R18, 0x5 ;  /* 0x000000051212781a */ /* 0x000fe20000000000 */
[----:B--2---:R-:W1:Y:S01]  /*0590*/  MUFU.RCP R0, R0 ;  /* 0x0000000000007308 */ /* 0x004e620000001000 */
[C-C-:B------:R-:W-:Y:S02]  /*05a0*/  LOP3.LUT R7, R5.reuse, 0xf, R6.reuse, 0xf8, !PT ;  /* 0x0000000f05077812 */ /* 0x140fe400078ef806 */
[----:B------:R-:W-:Y:S02]  /*05b0*/  LOP3.LUT R5, R5, 0x8, R6, 0xf8, !PT ;  /* 0x0000000805057812 */ /* 0x000fe400078ef806 */
[----:B------:R-:W-:-:S04]  /*05c0*/  LOP3.LUT R219, R24, 0x70, RZ, 0xc0, !PT ;  /* 0x0000007018db7812 */ /* 0x000fc800078ec0ff */
[----:B------:R-:W-:Y:S02]  /*05d0*/  LOP3.LUT R219, R219, 0x10, R6, 0x78, !PT ;  /* 0x00000010dbdb7812 */ /* 0x000fe400078e7806 */
[----:B-1----:R-:W-:Y:S01]  /*05e0*/  IADD3 R2, R0, 0xffffffe, RZ ;  /* 0x0ffffffe00027810 */ /* 0x002fe20007ffe0ff */
[----:B------:R-:W-:Y:S02]  /*05f0*/  IMAD.MOV R0, RZ, RZ, -R3 ;  /* 0x000000ffff007224 */ /* 0x000fe400078e0a03 */
[----:B------:R-:W-:Y:S02]  /*0600*/  IMAD.SHL.U32 R3, R6, 0x2, RZ ;  /* 0x0000000206037824 */ /* 0x000fe400078e00ff */
[----:B------:R1:W2:Y:S01]  /*0610*/  R2UR UR12, R0 ;  /* 0x00000000000c73c2 */ /* 0x0002a200000e0000 */
[----:B------:R-:W3:Y:S01]  /*0620*/  F2I.FTZ.U32.TRUNC.NTZ R2, R2 ;  /* 0x0000000200027305 */ /* 0x000ee2000021f000 */
[----:B-1----:R-:W-:-:S04]  /*0630*/  LOP3.LUT R0, R24, 0x30, RZ, 0xc0, !PT ;  /* 0x0000003018007812 */ /* 0x002fc800078ec0ff */
[----:B------:R-:W-:Y:S02]  /*0640*/  LOP3.LUT R0, R0, 0x40, RZ, 0xfc, !PT ;  /* 0x0000004000007812 */ /* 0x000fe400078efcff */
[----:B---3--:R1:W3:Y:S02]  /*0650*/  R2UR UR5, R2 ;  /* 0x00000000020573c2 */ /* 0x0082e400000e0000 */
[----:B-1----:R-:W-:-:S04]  /*0660*/  LOP3.LUT R2, R24, 0x40, RZ, 0xc0, !PT ;  /* 0x0000004018027812 */ /* 0x002fc800078ec0ff */
[C---:B------:R-:W-:Y:S02]  /*0670*/  LOP3.LUT R217, R2.reuse, 0x10, R6, 0xf8, !PT ;  /* 0x0000001002d97812 */ /* 0x040fe400078ef806 */
[----:B------:R-:W-:Y:S02]  /*0680*/  LOP3.LUT R9, R2, 0x30, R3, 0xf8, !PT ;  /* 0x0000003002097812 */ /* 0x000fe400078ef803 */
[----:B------:R-:W-:Y:S02]  /*0690*/  LOP3.LUT R217, R0, R217, RZ, 0x3c, !PT ;  /* 0x000000d900d97212 */ /* 0x000fe400078e3cff */
[----:B------:R-:W-:Y:S02]  /*06a0*/  LOP3.LUT R244, R9, R0, RZ, 0x3c, !PT ;  /* 0x0000000009f47212 */ /* 0x000fe400078e3cff */
[----:B------:R-:W-:Y:S02]  /*06b0*/  LOP3.LUT R0, R6, 0x20, RZ, 0xc0, !PT ;  /* 0x0000002006007812 */ /* 0x000fe400078ec0ff */
[----:B------:R-:W-:Y:S01]  /*06c0*/  LOP3.LUT R2, R7, 0x20, R4, 0xf8, !PT ;  /* 0x0000002007027812 */ /* 0x000fe200078ef804 */
[----:B---3--:R-:W-:-:S02]  /*06d0*/  UIADD3 UR6, URZ, -UR5, URZ ;  /* 0x800000053f067290 */ /* 0x008fc4000fffe03f */
[----:B------:R-:W-:Y:S01]  /*06e0*/  IMAD.SHL.U32 R7, R0, 0x2, RZ ;  /* 0x0000000200077824 */ /* 0x000fe200078e00ff */
[----:B------:R-:W-:Y:S01]  /*06f0*/  SHF.R.U32.HI R215, RZ, 0x2, R0 ;  /* 0x00000002ffd77819 */ /* 0x000fe20000011600 */
[----:B------:R-:W-:Y:S01]  /*0700*/  IMAD.SHL.U32 R2, R2, 0x80, RZ ;  /* 0x0000008002027824 */ /* 0x000fe200078e00ff */
[----:B------:R-:W-:Y:S01]  /*0710*/  UIMAD UR6, UR6, UR15, URZ ;  /* 0x0000000f060672a4 */ /* 0x000fe2000f8e023f */
[C---:B------:R-:W-:Y:S02]  /*0720*/  LOP3.LUT R0, R24.reuse, 0x60, RZ, 0xc0, !PT ;  /* 0x0000006018007812 */ /* 0x040fe400078ec0ff */
[----:B------:R-:W-:Y:S01]  /*0730*/  LOP3.LUT R9, R5, 0x20, R4, 0xf8, !PT ;  /* 0x0000002005097812 */ /* 0x000fe200078ef804 */
[----:B------:R-:W-:Y:S01]  /*0740*/  UIMAD.WIDE.U32 UR4, UR5, UR6, UR4 ;  /* 0x00000006050472a5 */ /* 0x000fe2000f8e0004 */
[----:B------:R-:W-:Y:S02]  /*0750*/  LOP3.LUT R5, R3, 0x30, RZ, 0xc0, !PT ;  /* 0x0000003003057812 */ /* 0x000fe400078ec0ff */
[----:B------:R-:W-:-:S02]  /*0760*/  LOP3.LUT R3, R24, 0x10, RZ, 0xc0, !PT ;  /* 0x0000001018037812 */ /* 0x000fc400078ec0ff */
[----:B------:R-:W-:Y:S02]  /*0770*/  LOP3.LUT R0, R0, 0x10, R6, 0xf8, !PT ;  /* 0x0000001000007812 */ /* 0x000fe400078ef806 */
[----:B------:R-:W-:Y:S01]  /*0780*/  UMOV UR6, UR5 ;  /* 0x0000000500067c82 */ /* 0x000fe20008000000 */
[----:B------:R-:W-:Y:S01]  /*0790*/  LOP3.LUT R4, R6, 0x7, RZ, 0xc0, !PT ;  /* 0x0000000706047812 */ /* 0x000fe200078ec0ff */
[----:B------:R-:W-:Y:S01]  /*07a0*/  UIMAD.WIDE.U32 UR4, UR6, UR11, URZ ;  /* 0x0000000b060472a5 */ /* 0x000fe2000f8e003f */
[--C-:B------:R-:W-:Y:S01]  /*07b0*/  LOP3.LUT R216, R0, 0x60, R3.reuse, 0x1e, !PT ;  /* 0x0000006000d87812 */ /* 0x100fe200078e1e03 */
[----:B----4-:R-:W-:Y:S01]  /*07c0*/  UIMAD.WIDE.U32 UR6, UR6, UR13, URZ ;  /* 0x0000000d060672a5 */ /* 0x010fe2000f8e003f */
[----:B------:R-:W-:Y:S01]  /*07d0*/  LOP3.LUT R3, R24, 0x20, R3, 0x2e, !PT ;  /* 0x0000002018037812 */ /* 0x000fe200078e2e03 */
[----:B--2---:R-:W-:Y:S01]  /*07e0*/  UIMAD UR5, UR5, UR12, UR11 ;  /* 0x0000000c050572a4 */ /* 0x004fe2000f8e020b */
[--C-:B------:R-:W-:Y:S01]  /*07f0*/  LOP3.LUT R214, R5, 0x70, R24.reuse, 0x78, !PT ;  /* 0x0000007005d67812 */ /* 0x100fe200078e7818 */
[----:B------:R-:W-:Y:S01]  /*0800*/  UIMAD UR4, UR7, UR12, UR13 ;  /* 0x0000000c070472a4 */ /* 0x000fe2000f8e020d */
[----:B------:R-:W-:Y:S01]  /*0810*/  LOP3.LUT R3, R3, 0x40, R24, 0xf8, !PT ;  /* 0x0000004003037812 */ /* 0x000fe200078ef818 */
[----:B------:R-:W-:Y:S01]  /*0820*/  UISETP.GT.U32.AND UP2, UPT, UR15, UR5, UPT ;  /* 0x000000050f00728c */ /* 0x000fe2000bf44070 */
[--C-:B------:R-:W-:Y:S01]  /*0830*/  LOP3.LUT R213, R215, 0x7, R6.reuse, 0xf8, !PT ;  /* 0x00000007d7d57812 */ /* 0x100fe200078ef806 */
[----:B------:R-:W-:Y:S01]  /*0840*/  UISETP.GT.U32.AND UP1, UPT, UR15, UR4, UPT ;  /* 0x000000040f00728c */ /* 0x000fe2000bf24070 */
[----:B------:R-:W-:Y:S01]  /*0850*/  LOP3.LUT R218, R3, 0x10, R6, 0x78, !PT ;  /* 0x0000001003da7812 */ /* 0x000fe200078e7806 */
[----:B------:R-:W-:Y:S01]  /*0860*/  UMOV UR6, URZ ;  /* 0x0000003f00067c82 */ /* 0x000fe20008000000 */
[----:B------:R-:W-:Y:S01]  /*0870*/  LOP3.LUT R3, R214, R7, RZ, 0x3c, !PT ;  /* 0x00000007d6037212 */ /* 0x000fe200078e3cff */
[----:B------:R-:W-:Y:S01]  /*0880*/  IMAD.SHL.U32 R213, R213, 0x80, RZ ;  /* 0x00000080d5d57824 */ /* 0x000fe200078e00ff */
[----:B------:R-:W-:-:S02]  /*0890*/  LOP3.LUT R0, R9, 0x40, R4, 0xfe, !PT ;  /* 0x0000004009007812 */ /* 0x000fc400078efe04 */
[----:B------:R-:W-:Y:S01]  /*08a0*/  LOP3.LUT R215, R215, 0x40, R4, 0xfe, !PT ;  /* 0x00000040d7d77812 */ /* 0x000fe200078efe04 */
[----:B------:R-:W-:Y:S01]  /*08b0*/  IMAD.MOV.U32 R4, RZ, RZ, RZ ;  /* 0x000000ffff047224 */ /* 0x000fe200078e00ff */
[----:B------:R-:W-:Y:S01]  /*08c0*/  @!UP2 UIADD3 UR5, UR5, -UR15, URZ ;  /* 0x8000000f0505a290 */ /* 0x000fe2000fffe03f */
[----:B------:R-:W-:Y:S01]  /*08d0*/  IMAD R3, R18, 0x80, R3 ;  /* 0x0000008012037824 */ /* 0x000fe200078e0203 */
[----:B------:R-:W-:Y:S01]  /*08e0*/  @!UP1 UIADD3 UR4, UR4, -UR15, URZ ;  /* 0x8000000f04049290 */ /* 0x000fe2000fffe03f */
[----:B------:R-:W-:Y:S01]  /*08f0*/  IMAD.SHL.U32 R215, R215, 0x80, RZ ;  /* 0x00000080d7d77824 */ /* 0x000fe200078e00ff */
[----:B------:R-:W-:Y:S01]  /*0900*/  UISETP.GE.AND UP2, UPT, UR10, URZ, UPT ;  /* 0x0000003f0a00728c */ /* 0x000fe2000bf46270 */
[----:B------:R-:W-:Y:S01]  /*0910*/  IMAD.SHL.U32 R0, R0, 0x80, RZ ;  /* 0x0000008000007824 */ /* 0x000fe200078e00ff */
[----:B------:R-:W-:Y:S01]  /*0920*/  UISETP.GE.U32.AND UP3, UPT, UR4, UR15, UPT ;  /* 0x0000000f0400728c */ /* 0x000fe2000bf66070 */
[C---:B------:R-:W-:Y:S01]  /*0930*/  LOP3.LUT R145, R214.reuse, R213, RZ, 0xfc, !PT ;  /* 0x000000d5d6917212 */ /* 0x040fe200078efcff */
[----:B------:R-:W-:Y:S01]  /*0940*/  UISETP.GT.U32.AND UP4, UPT, UR15, UR5, UPT ;  /* 0x000000050f00728c */ /* 0x000fe2000bf84070 */
[----:B------:R-:W-:Y:S01]  /*0950*/  LOP3.LUT R144, R214, R215, RZ, 0xfc, !PT ;  /* 0x000000d7d6907212 */ /* 0x000fe200078efcff */
[----:B------:R-:W-:Y:S01]  /*0960*/  @!UP1 UIADD3 UR7, UR7, 0x1, URZ ;  /* 0x0000000107079890 */ /* 0x000fe2000fffe03f */
[----:B------:R-:W-:Y:S01]  /*0970*/  LOP3.LUT R252, R2, R219, RZ, 0xfc, !PT ;  /* 0x000000db02fc7212 */ /* 0x000fe200078efcff */
[----:B------:R-:W-:Y:S01]  /*0980*/  ULOP3.LUT UR4, URZ, UR9, URZ, 0x33, !UPT ;  /* 0x000000093f047292 */ /* 0x000fe2000f8e333f */
[-C--:B------:R-:W-:Y:S01]  /*0990*/  LOP3.LUT R251, R218, R2.reuse, RZ, 0xfc, !PT ;  /* 0x00000002dafb7212 */ /* 0x080fe200078efcff */
[----:B------:R-:W-:Y:S01]  /*09a0*/  UISETP.NE.AND UP1, UPT, UR9, URZ, UPT ;  /* 0x0000003f0900728c */ /* 0x000fe2000bf25270 */
[----:B------:R-:W-:-:S02]  /*09b0*/  LOP3.LUT R250, R217, R2, RZ, 0xfc, !PT ;  /* 0x00000002d9fa7212 */ /* 0x000fc400078efcff */
[----:B------:R-:W-:Y:S01]  /*09c0*/  @UP3 UIADD3 UR7, UR7, 0x1, URZ ;  /* 0x0000000107073890 */ /* 0x000fe2000fffe03f */
[----:B------:R-:W-:Y:S01]  /*09d0*/  LOP3.LUT R249, R216, R2, RZ, 0xfc, !PT ;  /* 0x00000002d8f97212 */ /* 0x000fe200078efcff */
[----:B------:R-:W-:Y:S01]  /*09e0*/  @!UP4 UIADD3 UR5, UR5, -UR15, URZ ;  /* 0x8000000f0505c290 */ /* 0x000fe2000fffe03f */
[----:B------:R-:W-:Y:S01]  /*09f0*/  LOP3.LUT R248, R0, R219, RZ, 0xfc, !PT ;  /* 0x000000db00f87212 */ /* 0x000fe200078efcff */
[----:B------:R-:W-:Y:S01]  /*0a00*/  @!UP2 UIADD3 UR7, -UR7, URZ, URZ ;  /* 0x0000003f0707a290 */ /* 0x000fe2000fffe13f */
[-C--:B------:R-:W-:Y:S01]  /*0a10*/  LOP3.LUT R247, R218, R0.reuse, RZ, 0xfc, !PT ;  /* 0x00000000daf77212 */ /* 0x080fe200078efcff */
[----:B------:R-:W-:Y:S01]  /*0a20*/  @!UP0 UIADD3 UR5, -UR5, URZ, URZ ;  /* 0x0000003f05058290 */ /* 0x000fe2000fffe13f */
[----:B------:R-:W-:Y:S01]  /*0a30*/  LOP3.LUT R246, R0, R217, RZ, 0xfc, !PT ;  /* 0x000000d900f67212 */ /* 0x000fe200078efcff */
[----:B------:R-:W-:Y:S01]  /*0a40*/  USEL UR7, UR4, UR7, !UP1 ;  /* 0x0000000704077287 */ /* 0x000fe2000c800000 */
[----:B------:R-:W-:Y:S01]  /*0a50*/  LOP3.LUT R245, R216, R0, RZ, 0xfc, !PT ;  /* 0x00000000d8f57212 */ /* 0x000fe200078efcff */
[----:B------:R-:W-:-:S02]  /*0a60*/  USEL UR4, UR4, UR5, !UP1 ;  /* 0x0000000504047287 */ /* 0x000fc4000c800000 */
[----:B------:R-:W-:Y:S02]  /*0a70*/  USHF.L.U32 UR11, UR7, 0x7, URZ ;  /* 0x00000007070b7899 */ /* 0x000fe4000800063f */
[----:B------:R-:W-:Y:S02]  /*0a80*/  ULEA UR4, UR8, UR4, 0x3 ;  /* 0x0000000408047291 */ /* 0x000fe4000f8e183f */
[----:B------:R-:W-:Y:S02]  /*0a90*/  ULDC.64 UR14, c[0x0][0x118] ;  /* 0x00004600000e7ab9 */ /* 0x000fe40000000a00 */
[----:B------:R-:W-:Y:S01]  /*0aa0*/  LOP3.LUT R20, R18, UR11, RZ, 0xfc, !PT ;  /* 0x0000000b12147c12 */ /* 0x000fe2000f8efcff */
[----:B------:R-:W-:Y:S01]  /*0ab0*/  USHF.L.U32 UR10, UR4, 0x8, URZ ;  /* 0x00000008040a7899 */ /* 0x000fe2000800063f */
[----:B------:R-:W-:Y:S01]  /*0ac0*/  IMAD.U32 R5, RZ, RZ, UR11 ;  /* 0x0000000bff057e24 */ /* 0x000fe2000f8e00ff */
[----:B------:R-:W-:Y:S01]  /*0ad0*/  UMOV UR8, 0x1 ;  /* 0x0000000100087882 */ /* 0x000fe20000000000 */
[----:B------:R-:W-:Y:S01]  /*0ae0*/  IMAD.U32 R21, RZ, RZ, UR11 ;  /* 0x0000000bff157e24 */ /* 0x000fe2000f8e00ff */
[----:B------:R-:W-:Y:S01]  /*0af0*/  UMOV UR9, 0xffffffff ;  /* 0xffffffff00097882 */ /* 0x000fe20000000000 */
[----:B------:R-:W-:Y:S01]  /*0b00*/  IMAD.HI R6, R20, 0x2aaaaaab, RZ ;  /* 0x2aaaaaab14067827 */ /* 0x000fe200078e02ff */
[----:B------:R-:W-:Y:S01]  /*0b10*/  LOP3.LUT R22, R5, 0x40, R18, 0xfe, !PT ;  /* 0x0000004005167812 */ /* 0x000fe200078efe12 */
[----:B------:R-:W-:Y:S01]  /*0b20*/  UMOV UR7, URZ ;  /* 0x0000003f00077c82 */ /* 0x000fe20008000000 */
[----:B------:R-:W-:Y:S01]  /*0b30*/  LOP3.LUT R5, R18, UR10, RZ, 0xfc, !PT ;  /* 0x0000000a12057c12 */ /* 0x000fe2000f8efcff */
[----:B------:R-:W-:Y:S01]  /*0b40*/  IMAD.U32 R7, RZ, RZ, UR10 ;  /* 0x0000000aff077e24 */ /* 0x000fe2000f8e00ff */
[----:B------:R-:W-:Y:S01]  /*0b50*/  SHF.R.U32.HI R25, RZ, 0x1f, R6 ;  /* 0x0000001fff197819 */ /* 0x000fe20000011606 */
[----:B------:R-:W-:Y:S01]  /*0b60*/  IMAD.U32 R9, RZ, RZ, UR10 ;  /* 0x0000000aff097e24 */ /* 0x000fe2000f8e00ff */
[----:B------:R-:W-:Y:S01]  /*0b70*/  LOP3.LUT R21, R21, 0x20, R18, 0xfe, !PT ;  /* 0x0000002015157812 */ /* 0x000fe200078efe12 */
[----:B------:R-:W-:Y:S01]  /*0b80*/  IMAD.HI R4, R5, -0x6e5d4c3b, R4 ;  /* 0x91a2b3c505047827 */ /* 0x000fe200078e0204 */
[--C-:B------:R-:W-:Y:S01]  /*0b90*/  LOP3.LUT R7, R7, 0x20, R18.reuse, 0xfe, !PT ;  /* 0x0000002007077812 */ /* 0x100fe200078efe12 */
[----:B------:R-:W-:Y:S01]  /*0ba0*/  UMOV UR4, URZ ;  /* 0x0000003f00047c82 */ /* 0x000fe20008000000 */
[----:B------:R-:W-:Y:S01]  /*0bb0*/  LOP3.LUT R9, R9, 0x40, R18, 0xfe, !PT ;  /* 0x0000004009097812 */ /* 0x000fe200078efe12 */
[----:B------:R-:W-:Y:S01]  /*0bc0*/  IMAD.U32 R23, RZ, RZ, UR11 ;  /* 0x0000000bff177e24 */ /* 0x000fe2000f8e00ff */
[----:B------:R-:W-:Y:S01]  /*0bd0*/  LEA.HI R27, R6, R25, RZ, 0x17 ;  /* 0x00000019061b7211 */ /* 0x000fe200078fb8ff */
[----:B------:R-:W-:Y:S01]  /*0be0*/  IMAD.MOV.U32 R6, RZ, RZ, RZ ;  /* 0x000000ffff067224 */ /* 0x000fe200078e00ff */
[----:B------:R-:W-:Y:S01]  /*0bf0*/  SHF.R.U32.HI R25, RZ, 0x1f, R4 ;  /* 0x0000001fff197819 */ /* 0x000fe20000011604 */
[----:B------:R-:W-:Y:S01]  /*0c00*/  IMAD.HI R8, R9, -0x6e5d4c3b, R8 ;  /* 0x91a2b3c509087827 */ /* 0x000fe200078e0208 */
[----:B------:R-:W-:Y:S01]  /*0c10*/  LOP3.LUT R23, R23, 0x60, R18, 0xfe, !PT ;  /* 0x0000006017177812 */ /* 0x000fe200078efe12 */
[----:B------:R-:W-:Y:S01]  /*0c20*/  UMOV UR5, URZ ;  /* 0x0000003f00057c82 */ /* 0x000fe20008000000 */
[----:B------:R-:W-:Y:S01]  /*0c30*/  LEA.HI.SX32 R25, R4, R25, 0x15 ;  /* 0x0000001904197211 */ /* 0x000fe200078faaff */
[----:B------:R-:W-:Y:S01]  /*0c40*/  IMAD.HI R6, R7, -0x6e5d4c3b, R6 ;  /* 0x91a2b3c507067827 */ /* 0x000fe200078e0206 */
[----:B------:R-:W-:-:S02]  /*0c50*/  SHF.R.U32.HI R29, RZ, 0x1f, R8 ;  /* 0x0000001fff1d7819 */ /* 0x000fc40000011608 */
[----:B------:R-:W-:Y:S01]  /*0c60*/  PRMT R4, R21, 0x9910, RZ ;  /* 0x0000991015047816 */ /* 0x000fe200000000ff */
[----:B------:R-:W-:Y:S01]  /*0c70*/  IMAD R20, R27, -0xc00, R20 ;  /* 0xfffff4001b147824 */ /* 0x000fe200078e0214 */
[----:B------:R-:W-:Y:S01]  /*0c80*/  SHF.R.U32.HI R27, RZ, 0x1f, R6 ;  /* 0x0000001fff1b7819 */ /* 0x000fe20000011606 */
[----:B------:R-:W-:Y:S01]  /*0c90*/  IMAD.U32 R11, RZ, RZ, UR10 ;  /* 0x0000000aff0b7e24 */ /* 0x000fe2000f8e00ff */
[----:B------:R-:W-:Y:S01]  /*0ca0*/  LEA.HI.SX32 R29, R8, R29, 0x15 ;  /* 0x0000001d081d7211 */ /* 0x000fe200078faaff */
[----:B------:R-:W-:Y:S01]  /*0cb0*/  IMAD R4, R4, 0x2aab, RZ ;  /* 0x00002aab04047824 */ /* 0x000fe200078e02ff */
[----:B------:R-:W-:Y:S01]  /*0cc0*/  LEA.HI.SX32 R27, R6, R27, 0x15 ;  /* 0x0000001b061b7211 */ /* 0x000fe200078faaff */
[----:B------:R-:W-:Y:S01]  /*0cd0*/  IMAD.U32 R15, RZ, RZ, UR10 ;  /* 0x0000000aff0f7e24 */ /* 0x000fe2000f8e00ff */
[----:B------:R-:W-:Y:S01]  /*0ce0*/  PRMT R8, R23, 0x9910, RZ ;  /* 0x0000991017087816 */ /* 0x000fe200000000ff */
[----:B------:R-:W-:Y:S01]  /*0cf0*/  IMAD R29, R29, -0xe10, R9 ;  /* 0xfffff1f01d1d7824 */ /* 0x000fe200078e0209 */
[----:B------:R-:W-:Y:S01]  /*0d00*/  LOP3.LUT R11, R11, 0x60, R18, 0xfe, !PT ;  /* 0x000000600b0b7812 */ /* 0x000fe200078efe12 */
[----:B------:R-:W-:Y:S01]  /*0d10*/  IMAD R27, R27, -0xe10, R7 ;  /* 0xfffff1f01b1b7824 */ /* 0x000fe200078e0207 */
[----:B------:R-:W-:Y:S01]  /*0d20*/  PRMT R6, R22, 0x9910, RZ ;  /* 0x0000991016067816 */ /* 0x000fe200000000ff */
[----:B------:R-:W-:Y:S01]  /*0d30*/  IMAD.MOV.U32 R7, RZ, RZ, R8 ;  /* 0x000000ffff077224 */ /* 0x000fe200078e0008 */
[----:B------:R-:W-:Y:S01]  /*0d40*/  SHF.R.S32.HI R4, RZ, 0x10, R4 ;  /* 0x00000010ff047819 */ /* 0x000fe20000011404 */
[----:B------:R-:W-:Y:S01]  /*0d50*/  IMAD.HI R10, R11, -0x6e5d4c3b, R10 ;  /* 0x91a2b3c50b0a7827 */ /* 0x000fe200078e020a */
[----:B------:R-:W-:-:S02]  /*0d60*/  LOP3.LUT R15, R15, 0xa0, R18, 0xfe, !PT ;  /* 0x000000a00f0f7812 */ /* 0x000fc400078efe12 */
[----:B------:R-:W-:Y:S01]  /*0d70*/  LOP3.LUT R9, R4, 0xffff, RZ, 0xc0, !PT ;  /* 0x0000ffff04097812 */ /* 0x000fe200078ec0ff */
[----:B------:R-:W-:Y:S01]  /*0d80*/  IMAD R7, R7, 0x2aab, RZ ;  /* 0x00002aab07077824 */ /* 0x000fe200078e02ff */
[----:B------:R-:W-:Y:S01]  /*0d90*/  SHF.R.U32.HI R31, RZ, 0x1f, R10 ;  /* 0x0000001fff1f7819 */ /* 0x000fe2000001160a */
[----:B------:R-:W-:Y:S01]  /*0da0*/  IMAD R6, R6, 0x2aab, RZ ;  /* 0x00002aab06067824 */ /* 0x000fe200078e02ff */
[----:B------:R-:W-:Y:S01]  /*0db0*/  SHF.R.U32.HI R4, RZ, 0xf, R9 ;  /* 0x0000000fff047819 */ /* 0x000fe20000011609 */
[----:B------:R-:W-:Y:S01]  /*0dc0*/  IMAD.U32 R13, RZ, RZ, UR10 ;  /* 0x0000000aff0d7e24 */ /* 0x000fe2000f8e00ff */
[----:B------:R-:W-:Y:S01]  /*0dd0*/  SHF.R.S32.HI R7, RZ, 0x10, R7 ;  /* 0x00000010ff077819 */ /* 0x000fe20000011407 */
[----:B------:R-:W-:Y:S01]  /*0de0*/  IMAD.HI R14, R15, -0x6e5d4c3b, R14 ;  /* 0x91a2b3c50f0e7827 */ /* 0x000fe200078e020e */
[----:B------:R-:W-:Y:S02]  /*0df0*/  LEA.HI.SX32 R31, R10, R31, 0x15 ;  /* 0x0000001f0a1f7211 */ /* 0x000fe400078faaff */
[----:B------:R-:W-:Y:S01]  /*0e00*/  SHF.R.S32.HI R6, RZ, 0x10, R6 ;  /* 0x00000010ff067819 */ /* 0x000fe20000011406 */
[----:B------:R-:W-:Y:S01]  /*0e10*/  IMAD.U32 R17, RZ, RZ, UR10 ;  /* 0x0000000aff117e24 */ /* 0x000fe2000f8e00ff */
[----:B------:R-:W-:Y:S01]  /*0e20*/  LOP3.LUT R8, R7, 0xffff, RZ, 0xc0, !PT ;  /* 0x0000ffff07087812 */ /* 0x000fe200078ec0ff */
[----:B------:R-:W-:Y:S01]  /*0e30*/  IMAD R31, R31, -0xe10, R11 ;  /* 0xfffff1f01f1f7824 */ /* 0x000fe200078e020b */
[----:B------:R-:W-:Y:S01]  /*0e40*/  LOP3.LUT R11, R6, 0xffff, RZ, 0xc0, !PT ;  /* 0x0000ffff060b7812 */ /* 0x000fe200078ec0ff */
[----:B------:R-:W-:Y:S01]  /*0e50*/  IMAD.U32 R19, RZ, RZ, UR10 ;  /* 0x0000000aff137e24 */ /* 0x000fe2000f8e00ff */
[----:B------:R-:W-:Y:S01]  /*0e60*/  LEA.HI R4, R9, R4, RZ, 0x17 ;  /* 0x0000000409047211 */ /* 0x000fe200078fb8ff */
[----:B------:R-:W-:Y:S01]  /*0e70*/  IMAD R9, R27, 0xc00, RZ ;  /* 0x00000c001b097824 */ /* 0x000fe200078e02ff */
[----:B------:R-:W-:Y:S01]  /*0e80*/  SHF.R.U32.HI R7, RZ, 0xf, R8 ;  /* 0x0000000fff077819 */ /* 0x000fe20000011608 */
[----:B------:R-:W-:Y:S01]  /*0e90*/  IMAD R25, R25, -0xe10, R5 ;  /* 0xfffff1f019197824 */ /* 0x000fe200078e0205 */
[----:B------:R-:W-:-:S02]  /*0ea0*/  SHF.R.U32.HI R6, RZ, 0xf, R11 ;  /* 0x0000000fff067819 */ /* 0x000fc4000001160b */
[----:B------:R-:W-:Y:S01]  /*0eb0*/  LEA.HI R7, R8, R7, RZ, 0x17 ;  /* 0x0000000708077211 */ /* 0x000fe200078fb8ff */
[----:B------:R-:W-:Y:S01]  /*0ec0*/  IMAD R25, R25, 0xc00, RZ ;  /* 0x00000c0019197824 */ /* 0x000fe200078e02ff */
[----:B------:R-:W-:Y:S02]  /*0ed0*/  LOP3.LUT R8, R9, 0x70, R24, 0xf8, !PT ;  /* 0x0000007009087812 */ /* 0x000fe400078ef818 */
[----:B------:R-:W-:Y:S02]  /*0ee0*/  PRMT R4, R4, 0x9910, RZ ;  /* 0x0000991004047816 */ /* 0x000fe400000000ff */
[----:B------:R-:W-:Y:S01]  /*0ef0*/  LEA.HI R6, R11, R6, RZ, 0x17 ;  /* 0x000000060b067211 */ /* 0x000fe200078fb8ff */
[----:B------:R-:W-:Y:S01]  /*0f00*/  IMAD R11, R29, 0xc00, RZ ;  /* 0x00000c001d0b7824 */ /* 0x000fe200078e02ff */
[----:B------:R-:W-:Y:S01]  /*0f10*/  IADD3 R26, P6, R8, c[0x0][0x160], RZ ;  /* 0x00005800081a7a10 */ /* 0x000fe20007fde0ff */
[----:B------:R-:W-:Y:S01]  /*0f20*/  IMAD R4, R4, 0xc00, RZ ;  /* 0x00000c0004047824 */ /* 0x000fe200078e02ff */
[----:B------:R-:W-:-:S02]  /*0f30*/  LOP3.LUT R13, R13, 0x80, R18, 0xfe, !PT ;  /* 0x000000800d0d7812 */ /* 0x000fc400078efe12 */
[----:B------:R-:W-:Y:S02]  /*0f40*/  SHF.R.U32.HI R33, RZ, 0x1f, R14 ;  /* 0x0000001fff217819 */ /* 0x000fe4000001160e */
[----:B------:R-:W-:Y:S01]  /*0f50*/  LOP3.LUT R17, R17, 0xc0, R18, 0xfe, !PT ;  /* 0x000000c011117812 */ /* 0x000fe200078efe12 */
[----:B------:R-:W-:Y:S01]  /*0f60*/  IMAD.HI R12, R13, -0x6e5d4c3b, R12 ;  /* 0x91a2b3c50d0c7827 */ /* 0x000fe200078e020c */
[----:B------:R-:W-:Y:S02]  /*0f70*/  PRMT R6, R6, 0x9910, RZ ;  /* 0x0000991006067816 */ /* 0x000fe400000000ff */
[----:B------:R-:W-:Y:S01]  /*0f80*/  LOP3.LUT R19, R19, 0xe0, R18, 0xfe, !PT ;  /* 0x000000e013137812 */ /* 0x000fe200078efe12 */
[----:B------:R-:W-:Y:S01]  /*0f90*/  IMAD.MOV.U32 R18, RZ, RZ, RZ ;  /* 0x000000ffff127224 */ /* 0x000fe200078e00ff */
[----:B------:R-:W-:Y:S01]  /*0fa0*/  LEA.HI.X.SX32 R27, R8, c[0x0][0x164], 0x1, P6 ;  /* 0x00005900081b7a11 */ /* 0x000fe200030f0eff */
[----:B------:R-:W-:Y:S01]  /*0fb0*/  IMAD.HI R16, R17, -0x6e5d4c3b, R16 ;  /* 0x91a2b3c511107827 */ /* 0x000fe200078e0210 */
[----:B------:R-:W-:-:S02]  /*0fc0*/  LEA.HI.SX32 R33, R14, R33, 0x15 ;  /* 0x000000210e217211 */ /* 0x000fc400078faaff */
[----:B------:R-:W-:Y:S01]  /*0fd0*/  PRMT R8, R7, 0x9910, RZ ;  /* 0x0000991007087816 */ /* 0x000fe200000000ff */
[----:B------:R-:W-:Y:S01]  /*0fe0*/  IMAD.MOV R7, RZ, RZ, -R4 ;  /* 0x000000ffff077224 */ /* 0x000fe200078e0a04 */
[----:B------:R-:W-:Y:S01]  /*0ff0*/  SHF.R.U32.HI R5, RZ, 0x1f, R12 ;  /* 0x0000001fff057819 */ /* 0x000fe2000001160c */
[----:B------:R-:W-:Y:S01]  /*1000*/  IMAD R4, R6, 0xc00, RZ ;  /* 0x00000c0006047824 */ /* 0x000fe200078e02ff */
[----:B------:R-:W-:Y:S01]  /*1010*/  SHF.R.U32.HI R35, RZ, 0x1f, R16 ;  /* 0x0000001fff237819 */ /* 0x000fe20000011610 */
[----:B------:R-:W-:Y:S01]  /*1020*/  IMAD.HI R18, R19, -0x6e5d4c3b, R18 ;  /* 0x91a2b3c513127827 */ /* 0x000fe200078e0212 */
[----:B------:R-:W-:Y:S02]  /*1030*/  LOP3.LUT R10, R25, 0x70, R24, 0xf8, !PT ;  /* 0x00000070190a7812 */ /* 0x000fe400078ef818 */
[----:B------:R-:W-:Y:S01]  /*1040*/  LEA.HI.SX32 R5, R12, R5, 0x15 ;  /* 0x000000050c057211 */ /* 0x000fe200078faaff */
[----:B------:R-:W-:Y:S01]  /*1050*/  IMAD R14, R33, -0xe10, R15 ;  /* 0xfffff1f0210e7824 */ /* 0x000fe200078e020f */
[----:B------:R-:W-:Y:S01]  /*1060*/  SHF.R.U32.HI R37, RZ, 0x1f, R18 ;  /* 0x0000001fff257819 */ /* 0x000fe20000011612 */
[----:B------:R-:W-:Y:S01]  /*1070*/  IMAD.MOV R15, RZ, RZ, -R4 ;  /* 0x000000ffff0f7224 */ /* 0x000fe200078e0a04 */
[----:B------:R-:W-:Y:S01]  /*1080*/  LEA.HI.SX32 R35, R16, R35, 0x15 ;  /* 0x0000002310237211 */ /* 0x000fe200078faaff */
[----:B------:R-:W-:Y:S01]  /*1090*/  IMAD R4, R8, 0xc00, RZ ;  /* 0x00000c0008047824 */ /* 0x000fe200078e02ff */
[----:B------:R-:W-:Y:S01]  /*10a0*/  PRMT R6, R7, 0x7710, RZ ;  /* 0x0000771007067816 */ /* 0x000fe200000000ff */
[----:B------:R-:W-:Y:S01]  /*10b0*/  IMAD R7, R31, 0xc00, RZ ;  /* 0x00000c001f077824 */ /* 0x000fe200078e02ff */
[----:B------:R-:W-:Y:S01]  /*10c0*/  LEA.HI.SX32 R37, R18, R37, 0x15 ;  /* 0x0000002512257211 */ /* 0x000fe200078faaff */
[----:B------:R-:W-:Y:S01]  /*10d0*/  IMAD.MOV R4, RZ, RZ, -R4 ;  /* 0x000000ffff047224 */ /* 0x000fe200078e0a04 */
[C---:B------:R-:W-:Y:S01]  /*10e0*/  IADD3 R32, P5, R10.reuse, c[0x0][0x160], RZ ;  /* 0x000058000a207a10 */ /* 0x040fe20007fbe0ff */
[----:B------:R-:W-:Y:S01]  /*10f0*/  IMAD R5, R5, -0xe10, R13 ;  /* 0xfffff1f005057824 */ /* 0x000fe200078e020d */
[----:B------:R-:W-:Y:S01]  /*1100*/  PRMT R15, R15, 0x7710, RZ ;  /* 0x000077100f0f7816 */ /* 0x000fe200000000ff */
[----:B------:R-:W-:Y:S01]  /*1110*/  IMAD R35, R35, -0xe10, R17 ;  /* 0xfffff1f023237824 */ /* 0x000fe200078e0211 */
[----:B------:R-:W-:Y:S01]  /*1120*/  LEA.HI.X.SX32 R33, R10, c[0x0][0x164], 0x1, P5 ;  /* 0x000059000a217a11 */ /* 0x000fe200028f0eff */
[----:B------:R-:W-:Y:S01]  /*1130*/  IMAD.IADD R21, R21, 0x1, R6 ;  /* 0x0000000115157824 */ /* 0x000fe200078e0206 */
[----:B------:R-:W-:Y:S01]  /*1140*/  PRMT R4, R4, 0x7710, RZ ;  /* 0x0000771004047816 */ /* 0x000fe200000000ff */
[----:B------:R-:W-:Y:S01]  /*1150*/  IMAD R37, R37, -0xe10, R19 ;  /* 0xfffff1f025257824 */ /* 0x000fe200078e0213 */
[--C-:B------:R-:W-:Y:S01]  /*1160*/  LOP3.LUT R6, R7, 0x70, R24.reuse, 0xf8, !PT ;  /* 0x0000007007067812 */ /* 0x100fe200078ef818 */
[----:B------:R-:W-:Y:S01]  /*1170*/  IMAD R5, R5, 0xc00, RZ ;  /* 0x00000c0005057824 */ /* 0x000fe200078e02ff */
[----:B------:R-:W-:Y:S01]  /*1180*/  LOP3.LUT R10, R11, 0x70, R24, 0xf8, !PT ;  /* 0x000000700b0a7812 */ /* 0x000fe200078ef818 */
[----:B------:R-:W-:Y:S01]  /*1190*/  IMAD.IADD R22, R22, 0x1, R15 ;  /* 0x0000000116167824 */ /* 0x000fe200078e020f */
[----:B------:R1:W-:Y:S01]  /*11a0*/  LDGSTS.E.BYPASS.128 [R3], [R32.64] ;  /* 0x0000000020037fae */ /* 0x0003e2000b901c4e */
[----:B------:R-:W-:Y:S01]  /*11b0*/  IMAD R15, R35, 0xc00, RZ ;  /* 0x00000c00230f7824 */ /* 0x000fe200078e02ff */
[----:B------:R-:W-:Y:S01]  /*11c0*/  IADD3 R30, P1, R6, c[0x0][0x160], RZ ;  /* 0x00005800061e7a10 */ /* 0x000fe20007f3e0ff */
[----:B------:R-:W-:Y:S01]  /*11d0*/  IMAD.IADD R23, R23, 0x1, R4 ;  /* 0x0000000117177824 */ /* 0x000fe200078e0204 */
[----:B------:R2:W-:Y:S01]  /*11e0*/  LDGSTS.E.BYPASS.128 [R3+0x1000], [R26.64] ;  /* 0x010000001a037fae */ /* 0x0005e2000b901c4e */
[----:B------:R-:W-:Y:S01]  /*11f0*/  IMAD R37, R37, 0xc00, RZ ;  /* 0x00000c0025257824 */ /* 0x000fe200078e02ff */
[----:B------:R-:W-:Y:S01]  /*1200*/  IADD3 R28, P0, R10, c[0x0][0x160], RZ ;  /* 0x000058000a1c7a10 */ /* 0x000fe20007f1e0ff */
[----:B------:R-:W-:Y:S01]  /*1210*/  IMAD R13, R14, 0xc00, RZ ;  /* 0x00000c000e0d7824 */ /* 0x000fe200078e02ff */
[----:B------:R-:W-:Y:S01]  /*1220*/  LOP3.LUT R8, R5, 0x70, R24, 0xf8, !PT ;  /* 0x0000007005087812 */ /* 0x000fe200078ef818 */
[----:B------:R-:W-:Y:S01]  /*1230*/  IMAD R17, R20, 0xc00, RZ ;  /* 0x00000c0014117824 */ /* 0x000fe200078e02ff */
[----:B------:R-:W-:-:S02]  /*1240*/  LEA.HI.X.SX32 R31, R6, c[0x0][0x164], 0x1, P1 ;  /* 0x00005900061f7a11 */ /* 0x000fc400008f0eff */
[--C-:B------:R-:W-:Y:S02]  /*1250*/  LOP3.LUT R4, R15, 0x70, R24.reuse, 0xf8, !PT ;  /* 0x000000700f047812 */ /* 0x100fe400078ef818 */
[----:B------:R-:W-:Y:S02]  /*1260*/  PRMT R19, R22, 0x9910, RZ ;  /* 0x0000991016137816 */ /* 0x000fe400000000ff */
[----:B--2---:R-:W-:Y:S02]  /*1270*/  LEA.HI.X.SX32 R27, R9, c[0x0][0x164], 0x1, P6 ;  /* 0x00005900091b7a11 */ /* 0x004fe400030f0eff */
[----:B------:R-:W-:Y:S01]  /*1280*/  PRMT R9, R21, 0x9910, RZ ;  /* 0x0000991015097816 */ /* 0x000fe200000000ff */
[----:B------:R-:W-:Y:S01]  /*1290*/  IMAD R19, R19, 0xc00, RZ ;  /* 0x00000c0013137824 */ /* 0x000fe200078e02ff */
[----:B------:R-:W-:Y:S02]  /*12a0*/  LOP3.LUT R6, R37, 0x70, R24, 0xf8, !PT ;  /* 0x0000007025067812 */ /* 0x000fe400078ef818 */
[----:B------:R-:W-:Y:S01]  /*12b0*/  PRMT R39, R23, 0x9910, RZ ;  /* 0x0000991017277816 */ /* 0x000fe200000000ff */
[----:B------:R-:W-:Y:S01]  /*12c0*/  IMAD R9, R9, 0xc00, RZ ;  /* 0x00000c0009097824 */ /* 0x000fe200078e02ff */
[----:B------:R-:W-:-:S02]  /*12d0*/  LEA.HI.X.SX32 R29, R10, c[0x0][0x164], 0x1, P0 ;  /* 0x000059000a1d7a11 */ /* 0x000fc400000f0eff */
[----:B------:R-:W-:Y:S01]  /*12e0*/  IADD3 R34, P2, R8, c[0x0][0x160], RZ ;  /* 0x0000580008227a10 */ /* 0x000fe20007f5e0ff */
[----:B------:R-:W-:Y:S01]  /*12f0*/  IMAD R39, R39, 0xc00, RZ ;  /* 0x00000c0027277824 */ /* 0x000fe200078e02ff */
[----:B------:R-:W-:Y:S01]  /*1300*/  LOP3.LUT R10, R13, 0x70, R24, 0xf8, !PT ;  /* 0x000000700d0a7812 */ /* 0x000fe200078ef818 */
[----:B------:R2:W-:Y:S01]  /*1310*/  LDGSTS.E.BYPASS.128 [R3+0x2000], [R28.64] ;  /* 0x020000001c037fae */ /* 0x0005e2000b901c4e */
[----:B------:R-:W-:Y:S02]  /*1320*/  IADD3 R74, P4, R4, c[0x0][0x160], RZ ;  /* 0x00005800044a7a10 */ /* 0x000fe40007f9e0ff */
[----:B-1----:R-:W-:Y:S01]  /*1330*/  LEA.HI.X.SX32 R33, R25, c[0x0][0x164], 0x1, P5 ;  /* 0x0000590019217a11 */ /* 0x002fe200028f0eff */
[----:B------:R1:W-:Y:S01]  /*1340*/  LDGSTS.E.BYPASS.128 [R3+0x3000], [R30.64] ;  /* 0x030000001e037fae */ /* 0x0003e2000b901c4e */
[----:B------:R-:W-:Y:S02]  /*1350*/  IADD3 R136, P5, R6, c[0x0][0x160], RZ ;  /* 0x0000580006887a10 */ /* 0x000fe40007fbe0ff */
[----:B------:R-:W-:-:S02]  /*1360*/  LEA.HI.X.SX32 R35, R8, c[0x0][0x164], 0x1, P2 ;  /* 0x0000590008237a11 */ /* 0x000fc400010f0eff */
[----:B------:R-:W-:Y:S02]  /*1370*/  IADD3 R72, P3, R10, c[0x0][0x160], RZ ;  /* 0x000058000a487a10 */ /* 0x000fe40007f7e0ff */
[--C-:B------:R-:W-:Y:S01]  /*1380*/  LOP3.LUT R8, R17, 0x70, R24.reuse, 0xf8, !PT ;  /* 0x0000007011087812 */ /* 0x100fe200078ef818 */
[----:B------:R3:W-:Y:S01]  /*1390*/  LDGSTS.E.BYPASS.128 [R3+0x4000], [R34.64] ;  /* 0x0400000022037fae */ /* 0x0007e2000b901c4e */
[----:B------:R-:W-:Y:S02]  /*13a0*/  LEA.HI.X.SX32 R75, R4, c[0x0][0x164], 0x1, P4 ;  /* 0x00005900044b7a11 */ /* 0x000fe400020f0eff */
[----:B------:R-:W-:Y:S02]  /*13b0*/  LEA.HI.X.SX32 R137, R6, c[0x0][0x164], 0x1, P5 ;  /* 0x0000590006897a11 */ /* 0x000fe400028f0eff */
[----:B------:R-:W-:Y:S02]  /*13c0*/  LOP3.LUT R4, R9, 0x70, R24, 0xf8, !PT ;  /* 0x0000007009047812 */ /* 0x000fe400078ef818 */
[----:B-1----:R-:W-:-:S02]  /*13d0*/  LEA.HI.X.SX32 R31, R7, c[0x0][0x164], 0x1, P1 ;  /* 0x00005900071f7a11 */ /* 0x002fc400008f0eff */
[--C-:B------:R-:W-:Y:S02]  /*13e0*/  LOP3.LUT R6, R19, 0x70, R24.reuse, 0xf8, !PT ;  /* 0x0000007013067812 */ /* 0x100fe400078ef818 */
[----:B------:R-:W-:Y:S02]  /*13f0*/  LOP3.LUT R7, R39, 0x70, R24, 0xf8, !PT ;  /* 0x0000007027077812 */ /* 0x000fe400078ef818 */
[----:B------:R-:W-:Y:S02]  /*1400*/  LEA.HI.X.SX32 R73, R10, c[0x0][0x164], 0x1, P3 ;  /* 0x000059000a497a11 */ /* 0x000fe400018f0eff */
[----:B------:R-:W-:Y:S02]  /*1410*/  IADD3 R138, P6, R8, c[0x0][0x168], RZ ;  /* 0x00005a00088a7a10 */ /* 0x000fe40007fde0ff */
[----:B--2---:R-:W-:Y:S01]  /*1420*/  LEA.HI.X.SX32 R29, R11, c[0x0][0x164], 0x1, P0 ;  /* 0x000059000b1d7a11 */ /* 0x004fe200000f0eff */
[----:B------:R1:W-:Y:S01]  /*1430*/  LDGSTS.E.BYPASS.128 [R3+0x5000], [R72.64] ;  /* 0x0500000048037fae */ /* 0x0003e2000b901c4e */
[----:B------:R-:W-:Y:S01]  /*1440*/  IADD3 R20, P0, R4, c[0x0][0x168], RZ ;  /* 0x00005a0004147a10 */ /* 0x000fe20007f1e0ff */
[----:B------:R-:W-:Y:S01]  /*1450*/  CS2R R10, SRZ ;  /* 0x00000000000a7805 */ /* 0x000fe2000001ff00 */
[----:B---3--:R-:W-:Y:S01]  /*1460*/  LEA.HI.X.SX32 R35, R5, c[0x0][0x164], 0x1, P2 ;  /* 0x0000590005237a11 */ /* 0x008fe200010f0eff */
[----:B------:R2:W-:Y:S01]  /*1470*/  LDGSTS.E.BYPASS.128 [R3+0x6000], [R74.64] ;  /* 0x060000004a037fae */ /* 0x0005e2000b901c4e */
[----:B------:R-:W-:-:S02]  /*1480*/  IADD3 R22, P1, R6, c[0x0][0x168], RZ ;  /* 0x00005a0006167a10 */ /* 0x000fc40007f3e0ff */
[C---:B------:R-:W-:Y:S01]  /*1490*/  IADD3 R24, P2, R7.reuse, c[0x0][0x168], RZ ;  /* 0x00005a0007187a10 */ /* 0x040fe20007f5e0ff */
[----:B------:R3:W-:Y:S01]  /*14a0*/  LDGSTS.E.BYPASS.128 [R3+0x7000], [R136.64] ;  /* 0x0700000088037fae */ /* 0x0007e2000b901c4e */
[----:B------:R-:W-:Y:S02]  /*14b0*/  LEA.HI.X.SX32 R139, R8, c[0x0][0x16c], 0x1, P6 ;  /* 0x00005b00088b7a11 */ /* 0x000fe400030f0eff */
[----:B------:R-:W-:Y:S01]  /*14c0*/  LEA.HI.X.SX32 R21, R4, c[0x0][0x16c], 0x1, P0 ;  /* 0x00005b0004157a11 */ /* 0x000fe200000f0eff */
[----:B------:R-:W0:Y:S01]  /*14d0*/  LDGDEPBAR ;  /* 0x00000000000079af */ /* 0x000e220000000000 */
[----:B------:R-:W-:Y:S01]  /*14e0*/  LEA.HI.X.SX32 R23, R6, c[0x0][0x16c], 0x1, P1 ;  /* 0x00005b0006177a11 */ /* 0x000fe200008f0eff */
[----:B------:R-:W-:Y:S01]  /*14f0*/  CS2R R4, SRZ ;  /* 0x0000000000047805 */ /* 0x000fe2000001ff00 */
[----:B------:R-:W-:Y:S01]  /*1500*/  LEA.HI.X.SX32 R25, R7, c[0x0][0x16c], 0x1, P2 ;  /* 0x00005b0007197a11 */ /* 0x000fe200010f0eff */
[----:B------:R4:W-:Y:S01]  /*1510*/  LDGSTS.E.BYPASS.128 [R3+0x10000], [R138.64] ;  /* 0x100000008a037fae */ /* 0x0009e2000b901c4e */
[----:B-1----:R-:W-:Y:S01]  /*1520*/  LEA.HI.X.SX32 R73, R13, c[0x0][0x164], 0x1, P3 ;  /* 0x000059000d497a11 */ /* 0x002fe200018f0eff */
[----:B------:R-:W-:Y:S01]  /*1530*/  CS2R R6, SRZ ;  /* 0x0000000000067805 */ /* 0x000fe2000001ff00 */
[----:B--2---:R-:W-:Y:S01]  /*1540*/  LEA.HI.X.SX32 R75, R15, c[0x0][0x164], 0x1, P4 ;  /* 0x000059000f4b7a11 */ /* 0x004fe200020f0eff */
[----:B------:R1:W-:Y:S01]  /*1550*/  LDGSTS.E.BYPASS.128 [R3+0x11000], [R20.64] ;  /* 0x1100000014037fae */ /* 0x0003e2000b901c4e */
[----:B---3--:R-:W-:Y:S01]  /*1560*/  LEA.HI.X.SX32 R137, R37, c[0x0][0x164], 0x1, P5 ;  /* 0x0000590025897a11 */ /* 0x008fe200028f0eff */
[----:B------:R-:W-:Y:S01]  /*1570*/  CS2R R12, SRZ ;  /* 0x00000000000c7805 */ /* 0x000fe2000001ff00 */
[----:B------:R-:W-:Y:S01]  /*1580*/  IADD3 R221, P3, R32, 0x100, RZ ;  /* 0x0000010020dd7810 */ /* 0x000fe20007f7e0ff */
[----:B------:R2:W-:Y:S01]  /*1590*/  LDGSTS.E.BYPASS.128 [R3+0x12000], [R22.64] ;  /* 0x1200000016037fae */ /* 0x0005e2000b901c4e */
[----:B------:R-:W-:Y:S01]  /*15a0*/  IADD3 R233, P4, R74, 0x100, RZ ;  /* 0x000001004ae97810 */ /* 0x000fe20007f9e0ff */
[----:B------:R-:W-:Y:S01]  /*15b0*/  CS2R R36, SRZ ;  /* 0x0000000000247805 */ /* 0x000fe2000001ff00 */
[----:B------:R-:W-:Y:S01]  /*15c0*/  IADD3 R231, P5, R72, 0x100, RZ ;  /* 0x0000010048e77810 */ /* 0x000fe20007fbe0ff */
[----:B------:R3:W-:Y:S01]  /*15d0*/  LDGSTS.E.BYPASS.128 [R3+0x13000], [R24.64] ;  /* 0x1300000018037fae */ /* 0x0007e2000b901c4e */
[----:B----4-:R-:W-:Y:S01]  /*15e0*/  LEA.HI.X.SX32 R139, R17, c[0x0][0x16c], 0x1, P6 ;  /* 0x00005b00118b7a11 */ /* 0x010fe200030f0eff */
[----:B------:R-:W-:Y:S01]  /*15f0*/  IMAD.X R220, RZ, RZ, R33, P3 ;  /* 0x000000ffffdc7224 */ /* 0x000fe200018e0621 */
[----:B------:R-:W-:Y:S01]  /*1600*/  IADD3 R229, P6, R34, 0x100, RZ ;  /* 0x0000010022e57810 */ /* 0x000fe20007fde0ff */
[----:B------:R-:W0:Y:S01]  /*1610*/  LDGDEPBAR ;  /* 0x00000000000079af */ /* 0x000e220000000000 */
[----:B-1----:R-:W-:Y:S01]  /*1620*/  LEA.HI.X.SX32 R21, R9, c[0x0][0x16c], 0x1, P0 ;  /* 0x00005b0009157a11 */ /* 0x002fe200000f0eff */
[----:B------:R-:W-:Y:S01]  /*1630*/  IMAD.X R232, RZ, RZ, R75, P4 ;  /* 0x000000ffffe87224 */ /* 0x000fe200020e064b */
[----:B------:R-:W-:Y:S01]  /*1640*/  IADD3 R237, P0, R138, 0x100, RZ ;  /* 0x000001008aed7810 */ /* 0x000fe20007f1e0ff */
[----:B------:R-:W-:Y:S01]  /*1650*/  BAR.SYNC.DEFER_BLOCKING 0x0 ;  /* 0x0000000000007b1d */ /* 0x000fe20000010000 */
[----:B--2---:R-:W-:Y:S01]  /*1660*/  LEA.HI.X.SX32 R23, R19, c[0x0][0x16c], 0x1, P1 ;  /* 0x00005b0013177a11 */ /* 0x004fe200008f0eff */
[----:B------:R-:W-:Y:S01]  /*1670*/  IMAD.X R230, RZ, RZ, R73, P5 ;  /* 0x000000ffffe67224 */ /* 0x000fe200028e0649 */
[----:B------:R-:W-:Y:S01]  /*1680*/  IADD3 R225, P1, R28, 0x100, RZ ;  /* 0x000001001ce17810 */ /* 0x000fe20007f3e0ff */
[----:B------:R-:W-:Y:S01]  /*1690*/  IMAD.X R236, RZ, RZ, R139, P0 ;  /* 0x000000ffffec7224 */ /* 0x000fe200000e068b */
[----:B---3--:R-:W-:Y:S01]  /*16a0*/  LEA.HI.X.SX32 R25, R39, c[0x0][0x16c], 0x1, P2 ;  /* 0x00005b0027197a11 */ /* 0x008fe200010f0eff */
[----:B------:R-:W-:Y:S01]  /*16b0*/  CS2R R8, SRZ ;  /* 0x0000000000087805 */ /* 0x000fe2000001ff00 */
[----:B------:R-:W-:Y:S01]  /*16c0*/  IADD3 R235, P2, R136, 0x100, RZ ;  /* 0x0000010088eb7810 */ /* 0x000fe20007f5e0ff */
[----:B------:R-:W-:Y:S01]  /*16d0*/  CS2R R38, SRZ ;  /* 0x0000000000267805 */ /* 0x000fe2000001ff00 */
[----:B------:R-:W-:Y:S01]  /*16e0*/  IADD3 R227, P0, R30, 0x100, RZ ;  /* 0x000001001ee37810 */ /* 0x000fe20007f1e0ff */
[----:B------:R-:W-:Y:S01]  /*16f0*/  CS2R R14, SRZ ;  /* 0x00000000000e7805 */ /* 0x000fe2000001ff00 */
[----:B------:R-:W-:Y:S01]  /*1700*/  IADD3 R243, P3, R24, 0x100, RZ ;  /* 0x0000010018f37810 */ /* 0x000fe20007f7e0ff */
[----:B------:R-:W-:Y:S01]  /*1710*/  IMAD.X R234, RZ, RZ, R137, P2 ;  /* 0x000000ffffea7224 */ /* 0x000fe200010e0689 */
[----:B------:R-:W-:Y:S01]  /*1720*/  IADD3 R223, P2, R26, 0x100, RZ ;  /* 0x000001001adf7810 */ /* 0x000fe20007f5e0ff */
[----:B------:R-:W-:Y:S01]  /*1730*/  CS2R R16, SRZ ;  /* 0x0000000000107805 */ /* 0x000fe2000001ff00 */
[----:B------:R-:W-:Y:S01]  /*1740*/  IADD3 R241, P4, R22, 0x100, RZ ;  /* 0x0000010016f17810 */ /* 0x000fe20007f9e0ff */
[----:B------:R-:W-:Y:S01]  /*1750*/  CS2R R18, SRZ ;  /* 0x0000000000127805 */ /* 0x000fe2000001ff00 */
[----:B------:R-:W-:Y:S01]  /*1760*/  IADD3 R239, P5, R20, 0x100, RZ ;  /* 0x0000010014ef7810 */ /* 0x000fe20007fbe0ff */
[----:B------:R-:W-:-:S02]  /*1770*/  IMAD.X R228, RZ, RZ, R35, P6 ;  /* 0x000000ffffe47224 */ /* 0x000fc400030e0623 */
[----:B------:R-:W-:Y:S02]  /*1780*/  IMAD.X R226, RZ, RZ, R31, P0 ;  /* 0x000000ffffe27224 */ /* 0x000fe400000e061f */
[----:B------:R-:W-:Y:S01]  /*1790*/  IMAD.X R224, RZ, RZ, R29, P1 ;  /* 0x000000ffffe07224 */ /* 0x000fe200008e061d */
[----:B------:R-:W-:Y:S01]  /*17a0*/  @!PT LDS RZ, [RZ] ;  /* 0x00000000fffff984 */ /* 0x000fe20000000800 */
[----:B------:R-:W-:Y:S01]  /*17b0*/  @!PT LDS RZ, [RZ] ;  /* 0x00000000fffff984 */ /* 0x000fe20000000800 */
[----:B------:R-:W-:Y:S01]  /*17c0*/  @!PT LDS RZ, [RZ] ;  /* 0x00000000fffff984 */ /* 0x000fe20000000800 */
[----:B------:R1:W-:Y:S01]  /*17d0*/  LDGSTS.E.BYPASS.128 [R3+0x8000], [R32.64+0x80] ;  /* 0x0800008020037fae */ /* 0x0003e2000b901c4e */
[----:B------:R-:W-:Y:S02]  /*17e0*/  IMAD.X R222, RZ, RZ, R27, P2 ;  /* 0x000000ffffde7224 */ /* 0x000fe400010e061b */
[----:B------:R-:W-:Y:S01]  /*17f0*/  IMAD.X R242, RZ, RZ, R25, P3 ;  /* 0x000000fffff27224 */ /* 0x000fe200018e0619 */
[----:B------:R1:W-:Y:S01]  /*1800*/  LDGSTS.E.BYPASS.128 [R3+0x9000], [R26.64+0x80] ;  /* 0x090000801a037fae */ /* 0x0003e2000b901c4e */
[----:B------:R-:W-:Y:S02]  /*1810*/  IMAD.X R240, RZ, RZ, R23, P4 ;  /* 0x000000fffff07224 */ /* 0x000fe400020e0617 */
[----:B------:R-:W-:Y:S01]  /*1820*/  IMAD.X R238, RZ, RZ, R21, P5 ;  /* 0x000000ffffee7224 */ /* 0x000fe200028e0615 */
[----:B------:R1:W-:Y:S04]  /*1830*/  LDGSTS.E.BYPASS.128 [R3+0xa000], [R28.64+0x80] ;  /* 0x0a0000801c037fae */ /* 0x0003e8000b901c4e */
[----:B------:R1:W-:Y:S04]  /*1840*/  LDGSTS.E.BYPASS.128 [R3+0xb000], [R30.64+0x80] ;  /* 0x0b0000801e037fae */ /* 0x0003e8000b901c4e */
[----:B------:R1:W-:Y:S04]  /*1850*/  LDGSTS.E.BYPASS.128 [R3+0xc000], [R34.64+0x80] ;  /* 0x0c00008022037fae */ /* 0x0003e8000b901c4e */
[----:B------:R1:W-:Y:S04]  /*1860*/  LDGSTS.E.BYPASS.128 [R3+0xd000], [R72.64+0x80] ;  /* 0x0d00008048037fae */ /* 0x0003e8000b901c4e */
[----:B------:R1:W-:Y:S04]  /*1870*/  LDGSTS.E.BYPASS.128 [R3+0xe000], [R74.64+0x80] ;  /* 0x0e0000804a037fae */ /* 0x0003e8000b901c4e */
[----:B------:R1:W-:Y:S04]  /*1880*/  LDGSTS.E.BYPASS.128 [R3+0xf000], [R136.64+0x80] ;  /* 0x0f00008088037fae */ /* 0x0003e8000b901c4e */
[----:B------:R-:W0:Y:S04]  /*1890*/  LDGDEPBAR ;  /* 0x00000000000079af */ /* 0x000e280000000000 */
[----:B------:R1:W-:Y:S04]  /*18a0*/  LDGSTS.E.BYPASS.128 [R3+0x14000], [R138.64+0x80] ;  /* 0x140000808a037fae */ /* 0x0003e8000b901c4e */
[----:B------:R1:W-:Y:S04]  /*18b0*/  LDGSTS.E.BYPASS.128 [R3+0x15000], [R20.64+0x80] ;  /* 0x1500008014037fae */ /* 0x0003e8000b901c4e */
[----:B------:R1:W-:Y:S04]  /*18c0*/  LDGSTS.E.BYPASS.128 [R3+0x16000], [R22.64+0x80] ;  /* 0x1600008016037fae */ /* 0x0003e8000b901c4e */
[----:B------:R1:W-:Y:S04]  /*18d0*/  LDGSTS.E.BYPASS.128 [R3+0x17000], [R24.64+0x80] ;  /* 0x1700008018037fae */ /* 0x0003e8000b901c4e */
[----:B------:R-:W0:Y:S02]  /*18e0*/  LDGDEPBAR ;  /* 0x00000000000079af */ /* 0x000e240000000000 */
.L_x_0:
[----:B------:R-:W-:-:S04]  /*18f0*/  DEPBAR.LE SB0, 0x2 ;  /* 0x000080800000791a */ /* 0x000fc80000000000 */
[----:B------:R-:W-:Y:S01]  /*1900*/  UIADD3 UR9, UR9, 0x1, URZ ;  /* 0x0000000109097890 */ /* 0x000fe2000fffe03f */
[----:B-1----:R-:W-:Y:S01]  /*1910*/  LOP3.LUT R21, R214, R213, RZ, 0xfc, !PT ;  /* 0x000000d5d6157212 */ /* 0x002fe200078efcff */
[----:B------:R-:W-:Y:S01]  /*1920*/  IMAD.IADD R137, R2, 0x1, R218 ;  /* 0x0000000102897824 */ /* 0x000fe200078e02da */
[----:B------:R-:W-:Y:S01]  /*1930*/  LOP3.LUT R24, R214, R215, RZ, 0xfc, !PT ;  /* 0x000000d7d6187212 */ /* 0x000fe200078efcff */
[----:B------:R-:W-:Y:S02]  /*1940*/  UISETP.GE.AND UP0, UPT, UR9, 0x2, UPT ;  /* 0x000000020900788c */ /* 0x000fe4000bf06270 */
[----:B------:R-:W-:Y:S02]  /*1950*/  UIADD3 UR8, UR8, 0x1, URZ ;  /* 0x0000000108087890 */ /* 0x000fe4000fffe03f */
[----:B------:R-:W-:Y:S02]  /*1960*/  USEL UR9, UR9, URZ, !UP0 ;  /* 0x0000003f09097287 */ /* 0x000fe4000c000000 */
[----:B------:R-:W-:-:S02]  /*1970*/  UISETP.GE.U32.AND UP0, UPT, UR4, 0x16, UPT ;  /* 0x000000160400788c */ /* 0x000fc4000bf06070 */
[----:B------:R-:W-:Y:S01]  /*1980*/  ULEA UR12, UR9, 0x10000, 0xe ;  /* 0x00010000090c7891 */ /* 0x000fe2000f8e703f */
[----:B------:R-:W-:Y:S01]  /*1990*/  BAR.SYNC.DEFER_BLOCKING 0x0 ;  /* 0x0000000000007b1d */ /* 0x000fe20000010000 */
[----:B------:R-:W-:Y:S01]  /*19a0*/  IMAD.U32 R212, RZ, RZ, UR9 ;  /* 0x00000009ffd47e24 */ /* 0x000fe2000f8e00ff */
[----:B------:R-:W-:Y:S02]  /*19b0*/  UISETP.GE.AND UP1, UPT, UR8, 0x2, UPT ;  /* 0x000000020800788c */ /* 0x000fe4000bf26270 */
[----:B------:R-:W-:Y:S01]  /*19c0*/  UISETP.GE.U32.AND.EX UP0, UPT, UR5, URZ, UPT, UP0 ;  /* 0x0000003f0500728c */ /* 0x000fe2000bf06100 */
[C---:B------:R-:W-:Y:S01]  /*19d0*/  IMAD R20, R212.reuse, 0x8000, R252 ;  /* 0x00008000d4147824 */ /* 0x040fe200078e02fc */
[----:B------:R-:W-:Y:S01]  /*19e0*/  IADD3 R0, R213, UR12, R214 ;  /* 0x0000000cd5007c10 */ /* 0x000fe2000fffe0d6 */
[C---:B------:R-:W-:Y:S01]  /*19f0*/  IMAD R32, R212.reuse, 0x8000, R248 ;  /* 0x00008000d4207824 */ /* 0x040fe200078e02f8 */
[----:B------:R-:W-:Y:S01]  /*1a00*/  USEL UR8, UR8, URZ, !UP1 ;  /* 0x0000003f08087287 */ /* 0x000fe2000c800000 */
[----:B------:R-:W-:Y:S01]  /*1a10*/  IMAD R200, R212, 0x8000, R250 ;  /* 0x00008000d4c87824 */ /* 0x000fe200078e02fa */
[----:B------:R-:W-:Y:S01]  /*1a20*/  PLOP3.LUT P0, PT, PT, PT, UP0, 0x80, 0x0 ;  /* 0x000000000000781c */ /* 0x000fe20003f0f008 */
[----:B------:R-:W-:-:S04]  /*1a30*/  UIADD3 UR4, UP1, UR4, 0x1, URZ ;  /* 0x0000000104047890 */ /* 0x000fc8000ff3e03f */
[----:B------:R-:W-:Y:S01]  /*1a40*/  UIADD3.X UR5, URZ, UR5, URZ, UP1, !UPT ;  /* 0x000000053f057290 */ /* 0x000fe20008ffe43f */
[----:B------:R-:W-:Y:S04]  /*1a50*/  LDSM.16.M88.4 R72, [R21+UR12] ;  /* 0x0000000c1548783b */ /* 0x000fe80008000200 */
[----:B------:R-:W1:Y:S04]  /*1a60*/  LDSM.16.M88.4 R20, [R20] ;  /* 0x000000001414783b */ /* 0x000e680000000200 */
[----:B------:R-:W2:Y:S04]  /*1a70*/  LDSM.16.M88.4 R144, [R0+0x800] ;  /* 0x000800000090783b */ /* 0x000ea80000000200 */
[----:B------:R-:W3:Y:S04]  /*1a80*/  LDSM.16.M88.4 R148, [R0+0x1000] ;  /* 0x001000000094783b */ /* 0x000ee80000000200 */
[----:B------:R-:W4:Y:S04]  /*1a90*/  LDSM.16.M88.4 R152, [R0+0x1800] ;  /* 0x001800000098783b */ /* 0x000f280000000200 */
[----:B------:R1:W3:Y:S04]  /*1aa0*/  LDSM.16.M88.4 R156, [R24+UR12] ;  /* 0x0000000c189c783b */ /* 0x0002e80008000200 */
[----:B------:R-:W4:Y:S04]  /*1ab0*/  LDSM.16.M88.4 R164, [R0+0x2800] ;  /* 0x0028000000a4783b */ /* 0x000f280000000200 */
[----:B------:R-:W4:Y:S01]  /*1ac0*/  LDSM.16.M88.4 R168, [R0+0x3000] ;  /* 0x0030000000a8783b */ /* 0x000f220000000200 */
[----:B-1----:R-:W-:-:S03]  /*1ad0*/  IMAD R24, R212, 0x8000, R251 ;  /* 0x00008000d4187824 */ /* 0x002fc600078e02fb */
[----:B------:R1:W4:Y:S04]  /*1ae0*/  LDSM.16.M88.4 R172, [R0+0x3800] ;  /* 0x0038000000ac783b */ /* 0x0003280000000200 */
[----:B------:R-:W4:Y:S01]  /*1af0*/  LDSM.16.M88.4 R32, [R32] ;  /* 0x000000002020783b */ /* 0x000f220000000200 */
[----:B-1----:R-:W-:-:S03]  /*1b00*/  IMAD R0, R212, 0x8000, R137 ;  /* 0x00008000d4007824 */ /* 0x002fc600078e0289 */
[----:B------:R-:W-:Y:S01]  /*1b10*/  LDSM.16.M88.4 R24, [R24] ;  /* 0x000000001818783b */ /* 0x000fe20000000200 */
[C---:B------:R-:W-:Y:S03]  /*1b20*/  IMMA.16832.S8.S8.SAT R116, R20.reuse.ROW, R72.COL, R116 ;  /* 0x0000004814747237 */ /* 0x040fe60000445c74 */
[----:B------:R-:W-:Y:S04]  /*1b30*/  LDSM.16.M88.4 R136, [R0+0x4000] ;  /* 0x004000000088783b */ /* 0x000fe80000000200 */
[----:B------:R-:W-:Y:S01]  /*1b40*/  LDSM.16.M88.4 R208, [R0+0x6000] ;  /* 0x0060000000d0783b */ /* 0x000fe20000000200 */
[C---:B--2---:R-:W-:Y:S03]  /*1b50*/  IMMA.16832.S8.S8.SAT R120, R20.reuse.ROW, R144.COL, R120 ;  /* 0x0000009014787237 */ /* 0x044fe60000445c78 */
[----:B------:R-:W-:Y:S05]  /*1b60*/  LDSM.16.M88.4 R200, [R200] ;  /* 0x00000000c8c8783b */ /* 0x000fea0000000200 */
[C---:B---3--:R-:W-:Y:S08]  /*1b70*/  IMMA.16832.S8.S8.SAT R124, R20.reuse.ROW, R148.COL, R124 ;  /* 0x00000094147c7237 */ /* 0x048ff00000445c7c */
[C---:B----4-:R-:W-:Y:S08]  /*1b80*/  IMMA.16832.S8.S8.SAT R128, R20.reuse.ROW, R152.COL, R128 ;  /* 0x0000009814807237 */ /* 0x050ff00000445c80 */
[C---:B------:R-:W-:Y:S08]  /*1b90*/  IMMA.16832.S8.S8.SAT R132, R20.reuse.ROW, R156.COL, R132 ;  /* 0x0000009c14847237 */ /* 0x040ff00000445c84 */
[C---:B------:R-:W-:Y:S08]  /*1ba0*/  IMMA.16832.S8.S8.SAT R112, R20.reuse.ROW, R164.COL, R112 ;  /* 0x000000a414707237 */ /* 0x040ff00000445c70 */
[C---:B------:R-:W-:Y:S08]  /*1bb0*/  IMMA.16832.S8.S8.SAT R108, R20.reuse.ROW, R168.COL, R108 ;  /* 0x000000a8146c7237 */ /* 0x040ff00000445c6c */
[----:B------:R-:W-:Y:S07]  /*1bc0*/  IMMA.16832.S8.S8.SAT R104, R20.ROW, R172.COL, R104 ;  /* 0x000000ac14687237 */ /* 0x000fee0000445c68 */
[----:B------:R-:W-:Y:S01]  /*1bd0*/  IMAD.IADD R21, R219, 0x1, R2 ;  /* 0x00000001db157824 */ /* 0x000fe200078e0202 */
[----:B------:R-:W-:Y:S01]  /*1be0*/  IMMA.16832.S8.S8.SAT R100, R32.ROW, R72.COL, R100 ;  /* 0x0000004820647237 */ /* 0x000fe20000445c64 */
[----:B------:R-:W-:-:S02]  /*1bf0*/  IMAD R20, R212, 0x8000, R247 ;  /* 0x00008000d4147824 */ /* 0x000fc400078e02f7 */
[----:B------:R-:W-:-:S04]  /*1c00*/  IMAD R188, R212, 0x8000, R21 ;  /* 0x00008000d4bc7824 */ /* 0x000fc800078e0215 */
[----:B------:R-:W-:Y:S01]  /*1c10*/  LDSM.16.M88.4 R20, [R20] ;  /* 0x000000001414783b */ /* 0x000fe20000000200 */
[C---:B------:R-:W-:Y:S03]  /*1c20*/  IMMA.16832.S8.S8.SAT R96, R32.reuse.ROW, R144.COL, R96 ;  /* 0x0000009020607237 */ /* 0x040fe60000445c60 */
[----:B------:R-:W1:Y:S04]  /*1c30*/  LDSM.16.M88.4 R184, [R188+0x4000] ;  /* 0x00400000bcb8783b */ /* 0x000e680000000200 */
[----:B------:R-:W2:Y:S01]  /*1c40*/  LDSM.16.M88.4 R28, [R188+0x6000] ;  /* 0x00600000bc1c783b */ /* 0x000ea20000000200 */
[C---:B------:R-:W-:Y:S08]  /*1c50*/  IMMA.16832.S8.S8.SAT R92, R32.reuse.ROW, R148.COL, R92 ;  /* 0x00000094205c7237 */ /* 0x040ff00000445c5c */
[C---:B------:R-:W-:Y:S08]  /*1c60*/  IMMA.16832.S8.S8.SAT R88, R32.reuse.ROW, R152.COL, R88 ;  /* 0x0000009820587237 */ /* 0x040ff00000445c58 */
[C---:B------:R-:W-:Y:S08]  /*1c70*/  IMMA.16832.S8.S8.SAT R84, R32.reuse.ROW, R156.COL, R84 ;  /* 0x0000009c20547237 */ /* 0x040ff00000445c54 */
[C---:B------:R-:W-:Y:S08]  /*1c80*/  IMMA.16832.S8.S8.SAT R80, R32.reuse.ROW, R164.COL, R80 ;  /* 0x000000a420507237 */ /* 0x040ff00000445c50 */
[----:B------:R-:W-:Y:S08]  /*1c90*/  IMMA.16832.S8.S8.SAT R76, R32.ROW, R168.COL, R76 ;  /* 0x000000a8204c7237 */ /* 0x000ff00000445c4c */
[C---:B-1----:R-:W-:Y:S08]  /*1ca0*/  IMMA.16832.S8.S8.SAT R36, R184.reuse.ROW, R72.COL, R36 ;  /* 0x00000048b8247237 */ /* 0x042ff00000445c24 */
[C---:B------:R-:W-:Y:S08]  /*1cb0*/  IMMA.16832.S8.S8.SAT R40, R184.reuse.ROW, R144.COL, R40 ;  /* 0x00000090b8287237 */ /* 0x040ff00000445c28 */
[C---:B------:R-:W-:Y:S08]  /*1cc0*/  IMMA.16832.S8.S8.SAT R44, R184.reuse.ROW, R148.COL, R44 ;  /* 0x00000094b82c7237 */ /* 0x040ff00000445c2c */
[C---:B------:R-:W-:Y:S08]  /*1cd0*/  IMMA.16832.S8.S8.SAT R48, R184.reuse.ROW, R152.COL, R48 ;  /* 0x00000098b8307237 */ /* 0x040ff00000445c30 */
[C---:B------:R-:W-:Y:S08]  /*1ce0*/  IMMA.16832.S8.S8.SAT R52, R184.reuse.ROW, R156.COL, R52 ;  /* 0x0000009cb8347237 */ /* 0x040ff00000445c34 */
[C---:B------:R-:W-:Y:S08]  /*1cf0*/  IMMA.16832.S8.S8.SAT R56, R184.reuse.ROW, R164.COL, R56 ;  /* 0x000000a4b8387237 */ /* 0x040ff00000445c38 */
[----:B------:R-:W-:Y:S08]  /*1d00*/  IMMA.16832.S8.S8.SAT R60, R184.ROW, R168.COL, R60 ;  /* 0x000000a8b83c7237 */ /* 0x000ff00000445c3c */
[-C--:B------:R-:W-:Y:S08]  /*1d10*/  IMMA.16832.S8.S8.SAT R68, R32.ROW, R172.reuse.COL, R68 ;  /* 0x000000ac20447237 */ /* 0x080ff00000445c44 */
[----:B------:R-:W-:Y:S08]  /*1d20*/  IMMA.16832.S8.S8.SAT R64, R184.ROW, R172.COL, R64 ;  /* 0x000000acb8407237 */ /* 0x000ff00000445c40 */
[----:B--2---:R-:W-:Y:S07]  /*1d30*/  IMMA.16832.S8.S8.SAT R204, R28.ROW, R72.COL, R4 ;  /* 0x000000481ccc7237 */ /* 0x004fee0000445c04 */
[----:B------:R-:W-:Y:S01]  /*1d40*/  IADD3 R4, R244, UR12, RZ ;  /* 0x0000000cf4047c10 */ /* 0x000fe2000fffe0ff */
[----:B------:R-:W-:Y:S01]  /*1d50*/  IMMA.16832.S8.S8.SAT R36, R136.ROW, R74.COL, R36 ;  /* 0x0000004a88247237 */ /* 0x000fe20000445c24 */
[----:B------:R-:W-:Y:S01]  /*1d60*/  IMAD.IADD R73, R2, 0x1, R217 ;  /* 0x0000000102497824 */ /* 0x000fe200078e02d9 */
[----:B------:R-:W-:-:S02]  /*1d70*/  ULEA UR12, UR8, 0x10000, 0xe ;  /* 0x00010000080c7891 */ /* 0x000fc4000f8e703f */
[--C-:B------:R-:W-:Y:S02]  /*1d80*/  IMAD.IADD R72, R213, 0x1, R4.reuse ;  /* 0x00000001d5487824 */ /* 0x100fe400078e0204 */
[C---:B------:R-:W-:Y:S02]  /*1d90*/  IMAD R0, R212.reuse, 0x8000, R73 ;  /* 0x00008000d4007824 */ /* 0x040fe400078e0249 */
[C---:B------:R-:W-:Y:S01]  /*1da0*/  IMMA.16832.S8.S8.SAT R40, R136.reuse.ROW, R146.COL, R40 ;  /* 0x0000009288287237 */ /* 0x040fe20000445c28 */
[----:B------:R-:W-:Y:S07]  /*1db0*/  LDSM.16.M88.4 R32, [R72+0x3800] ;  /* 0x003800004820783b */ /* 0x000fee0000000200 */
[C---:B------:R-:W-:Y:S08]  /*1dc0*/  IMMA.16832.S8.S8.SAT R44, R136.reuse.ROW, R150.COL, R44 ;  /* 0x00000096882c7237 */ /* 0x040ff00000445c2c */
[C---:B------:R-:W-:Y:S08]  /*1dd0*/  IMMA.16832.S8.S8.SAT R48, R136.reuse.ROW, R154.COL, R48 ;  /* 0x0000009a88307237 */ /* 0x040ff00000445c30 */
[C---:B------:R-:W-:Y:S08]  /*1de0*/  IMMA.16832.S8.S8.SAT R52, R136.reuse.ROW, R158.COL, R52 ;  /* 0x0000009e88347237 */ /* 0x040ff00000445c34 */
[C---:B------:R-:W-:Y:S08]  /*1df0*/  IMMA.16832.S8.S8.SAT R56, R136.reuse.ROW, R166.COL, R56 ;  /* 0x000000a688387237 */ /* 0x040ff00000445c38 */
[----:B------:R-:W-:Y:S08]  /*1e00*/  IMMA.16832.S8.S8.SAT R60, R136.ROW, R170.COL, R60 ;  /* 0x000000aa883c7237 */ /* 0x000ff00000445c3c */
[C---:B------:R-:W-:Y:S08]  /*1e10*/  IMMA.16832.S8.S8.SAT R100, R20.reuse.ROW, R74.COL, R100 ;  /* 0x0000004a14647237 */ /* 0x040ff00000445c64 */
[C---:B------:R-:W-:Y:S08]  /*1e20*/  IMMA.16832.S8.S8.SAT R96, R20.reuse.ROW, R146.COL, R96 ;  /* 0x0000009214607237 */ /* 0x040ff00000445c60 */
[C---:B------:R-:W-:Y:S08]  /*1e30*/  IMMA.16832.S8.S8.SAT R92, R20.reuse.ROW, R150.COL, R92 ;  /* 0x00000096145c7237 */ /* 0x040ff00000445c5c */
[C---:B------:R-:W-:Y:S08]  /*1e40*/  IMMA.16832.S8.S8.SAT R88, R20.reuse.ROW, R154.COL, R88 ;  /* 0x0000009a14587237 */ /* 0x040ff00000445c58 */
[C---:B------:R-:W-:Y:S08]  /*1e50*/  IMMA.16832.S8.S8.SAT R84, R20.reuse.ROW, R158.COL, R84 ;  /* 0x0000009e14547237 */ /* 0x040ff00000445c54 */
[C---:B------:R-:W-:Y:S08]  /*1e60*/  IMMA.16832.S8.S8.SAT R80, R20.reuse.ROW, R166.COL, R80 ;  /* 0x000000a614507237 */ /* 0x040ff00000445c50 */
[C---:B------:R-:W-:Y:S08]  /*1e70*/  IMMA.16832.S8.S8.SAT R76, R20.reuse.ROW, R170.COL, R76 ;  /* 0x000000aa144c7237 */ /* 0x040ff00000445c4c */
[-C--:B------:R-:W-:Y:S07]  /*1e80*/  IMMA.16832.S8.S8.SAT R68, R20.ROW, R174.reuse.COL, R68 ;  /* 0x000000ae14447237 */ /* 0x080fee0000445c44 */
[----:B------:R-:W-:Y:S01]  /*1e90*/  IMAD.IADD R20, R215, 0x1, R4 ;  /* 0x00000001d7147824 */ /* 0x000fe200078e0204 */
[----:B------:R-:W-:Y:S01]  /*1ea0*/  IMMA.16832.S8.S8.SAT R136, R136.ROW, R174.COL, R64 ;  /* 0x000000ae88887237 */ /* 0x000fe20000445c40 */
[----:B------:R-:W-:Y:S04]  /*1eb0*/  LDSM.16.M88.4 R4, [R72] ;  /* 0x000000004804783b */ /* 0x000fe80000000200 */
[----:B------:R-:W-:Y:S02]  /*1ec0*/  LDSM.16.M88.4 R20, [R20] ;  /* 0x000000001414783b */ /* 0x000fe40000000200 */
[C---:B------:R-:W-:Y:S01]  /*1ed0*/  IMAD R64, R212.reuse, 0x8000, R246 ;  /* 0x00008000d4407824 */ /* 0x040fe200078e02f6 */
[C---:B------:R-:W-:Y:S05]  /*1ee0*/  IMMA.16832.S8.S8.SAT R184, R28.reuse.ROW, R156.COL, R160 ;  /* 0x0000009c1cb87237 */ /* 0x040fea0000445ca0 */
[----:B------:R-:W1:Y:S03]  /*1ef0*/  LDSM.16.M88.4 R64, [R64] ;  /* 0x000000004040783b */ /* 0x000e660000000200 */
[C---:B------:R-:W-:Y:S01]  /*1f00*/  IMMA.16832.S8.S8.SAT R196, R28.reuse.ROW, R144.COL, R8 ;  /* 0x000000901cc47237 */ /* 0x040fe20000445c08 */
[----:B------:R-:W2:Y:S07]  /*1f10*/  LDSM.16.M88.4 R8, [R72+0x800] ;  /* 0x000800004808783b */ /* 0x000eae0000000200 */
[C---:B------:R-:W-:Y:S01]  /*1f20*/  IMMA.16832.S8.S8.SAT R192, R28.reuse.ROW, R148.COL, R12 ;  /* 0x000000941cc07237 */ /* 0x040fe20000445c0c */
[----:B------:R-:W3:Y:S07]  /*1f30*/  LDSM.16.M88.4 R12, [R72+0x1000] ;  /* 0x00100000480c783b */ /* 0x000eee0000000200 */
[C---:B------:R-:W-:Y:S01]  /*1f40*/  IMMA.16832.S8.S8.SAT R188, R28.reuse.ROW, R152.COL, R16 ;  /* 0x000000981cbc7237 */ /* 0x040fe20000445c10 */
[----:B------:R-:W4:Y:S07]  /*1f50*/  LDSM.16.M88.4 R16, [R72+0x1800] ;  /* 0x001800004810783b */ /* 0x000f2e0000000200 */
[C---:B------:R-:W-:Y:S08]  /*1f60*/  IMMA.16832.S8.S8.SAT R180, R28.reuse.ROW, R164.COL, R180 ;  /* 0x000000a41cb47237 */ /* 0x040ff00000445cb4 */
[C---:B------:R-:W-:Y:S08]  /*1f70*/  IMMA.16832.S8.S8.SAT R176, R28.reuse.ROW, R168.COL, R176 ;  /* 0x000000a81cb07237 */ /* 0x040ff00000445cb0 */
[----:B------:R-:W-:Y:S01]  /*1f80*/  IMMA.16832.S8.S8.SAT R160, R28.ROW, R172.COL, R140 ;  /* 0x000000ac1ca07237 */ /* 0x000fe20000445c8c */
[----:B------:R-:W-:Y:S04]  /*1f90*/  LDSM.16.M88.4 R28, [R72+0x3000] ;  /* 0x00300000481c783b */ /* 0x000fe80000000200 */
[----:B------:R-:W-:Y:S03]  /*1fa0*/  LDSM.16.M88.4 R140, [R0+0x4000] ;  /* 0x00400000008c783b */ /* 0x000fe60000000200 */
[C---:B------:R-:W-:Y:S08]  /*1fb0*/  IMMA.16832.S8.S8.SAT R116, R24.reuse.ROW, R74.COL, R116 ;  /* 0x0000004a18747237 */ /* 0x040ff00000445c74 */
[C---:B------:R-:W-:Y:S08]  /*1fc0*/  IMMA.16832.S8.S8.SAT R120, R24.reuse.ROW, R146.COL, R120 ;  /* 0x0000009218787237 */ /* 0x040ff00000445c78 */
[C---:B------:R-:W-:Y:S08]  /*1fd0*/  IMMA.16832.S8.S8.SAT R124, R24.reuse.ROW, R150.COL, R124 ;  /* 0x00000096187c7237 */ /* 0x040ff00000445c7c */
[C---:B------:R-:W-:Y:S08]  /*1fe0*/  IMMA.16832.S8.S8.SAT R128, R24.reuse.ROW, R154.COL, R128 ;  /* 0x0000009a18807237 */ /* 0x040ff00000445c80 */
[C---:B------:R-:W-:Y:S08]  /*1ff0*/  IMMA.16832.S8.S8.SAT R132, R24.reuse.ROW, R158.COL, R132 ;  /* 0x0000009e18847237 */ /* 0x040ff00000445c84 */
[C---:B------:R-:W-:Y:S08]  /*2000*/  IMMA.16832.S8.S8.SAT R112, R24.reuse.ROW, R166.COL, R112 ;  /* 0x000000a618707237 */ /* 0x040ff00000445c70 */
[C---:B------:R-:W-:Y:S08]  /*2010*/  IMMA.16832.S8.S8.SAT R108, R24.reuse.ROW, R170.COL, R108 ;  /* 0x000000aa186c7237 */ /* 0x040ff00000445c6c */
[----:B------:R-:W-:Y:S01]  /*2020*/  IMMA.16832.S8.S8.SAT R104, R24.ROW, R174.COL, R104 ;  /* 0x000000ae18687237 */ /* 0x000fe20000445c68 */
[----:B------:R1:W4:Y:S07]  /*2030*/  LDSM.16.M88.4 R24, [R72+0x2800] ;  /* 0x002800004818783b */ /* 0x00032e0000000200 */
[----:B------:R-:W-:Y:S01]  /*2040*/  IMMA.16832.S8.S8.SAT R164, R208.ROW, R166.COL, R180 ;  /* 0x000000a6d0a47237 */ /* 0x000fe20000445cb4 */
[----:B------:R2:W4:Y:S01]  /*2050*/  LDSM.16.M88.4 R180, [R0+0x6000] ;  /* 0x0060000000b4783b */ /* 0x0005220000000200 */
[----:B-1----:R-:W-:-:S06]  /*2060*/  IMAD R72, R212, 0x8000, R245 ;  /* 0x00008000d4487824 */ /* 0x002fcc00078e02f5 */
[----:B------:R-:W-:Y:S01]  /*2070*/  IMMA.16832.S8.S8.SAT R100, R64.ROW, R4.COL, R100 ;  /* 0x0000000440647237 */ /* 0x000fe20000445c64 */
[----:B--2---:R-:W-:-:S07]  /*2080*/  IMAD.U32 R0, RZ, RZ, UR8 ;  /* 0x00000008ff007e24 */ /* 0x004fce000f8e00ff */
[C---:B------:R-:W-:Y:S08]  /*2090*/  IMMA.16832.S8.S8.SAT R96, R64.reuse.ROW, R8.COL, R96 ;  /* 0x0000000840607237 */ /* 0x040ff00000445c60 */
[C---:B---3--:R-:W-:Y:S08]  /*20a0*/  IMMA.16832.S8.S8.SAT R92, R64.reuse.ROW, R12.COL, R92 ;  /* 0x0000000c405c7237 */ /* 0x048ff00000445c5c */
[C---:B----4-:R-:W-:Y:S08]  /*20b0*/  IMMA.16832.S8.S8.SAT R88, R64.reuse.ROW, R16.COL, R88 ;  /* 0x0000001040587237 */ /* 0x050ff00000445c58 */
[C---:B------:R-:W-:Y:S08]  /*20c0*/  IMMA.16832.S8.S8.SAT R84, R64.reuse.ROW, R20.COL, R84 ;  /* 0x0000001440547237 */ /* 0x040ff00000445c54 */
[C---:B------:R-:W-:Y:S08]  /*20d0*/  IMMA.16832.S8.S8.SAT R80, R64.reuse.ROW, R24.COL, R80 ;  /* 0x0000001840507237 */ /* 0x040ff00000445c50 */
[C---:B------:R-:W-:Y:S08]  /*20e0*/  IMMA.16832.S8.S8.SAT R76, R64.reuse.ROW, R28.COL, R76 ;  /* 0x0000001c404c7237 */ /* 0x040ff00000445c4c */
[----:B------:R-:W-:Y:S07]  /*20f0*/  IMMA.16832.S8.S8.SAT R68, R64.ROW, R32.COL, R68 ;  /* 0x0000002040447237 */ /* 0x000fee0000445c44 */
[----:B------:R-:W-:Y:S01]  /*2100*/  IMAD.IADD R65, R2, 0x1, R216 ;  /* 0x0000000102417824 */ /* 0x000fe200078e02d8 */
[C---:B------:R-:W-:Y:S08]  /*2110*/  IMMA.16832.S8.S8.SAT R184, R208.reuse.ROW, R158.COL, R184 ;  /* 0x0000009ed0b87237 */ /* 0x040ff00000445cb8 */
[C---:B------:R-:W-:Y:S07]  /*2120*/  IMMA.16832.S8.S8.SAT R168, R208.reuse.ROW, R170.COL, R176 ;  /* 0x000000aad0a87237 */ /* 0x040fee0000445cb0 */
[C---:B------:R-:W-:Y:S01]  /*2130*/  IMAD R176, R212.reuse, 0x8000, R249 ;  /* 0x00008000d4b07824 */ /* 0x040fe200078e02f9 */
[----:B------:R-:W-:Y:S01]  /*2140*/  IMMA.16832.S8.S8.SAT R204, R208.ROW, R74.COL, R204 ;  /* 0x0000004ad0cc7237 */ /* 0x000fe20000445ccc */
[----:B------:R-:W-:Y:S01]  /*2150*/  IMAD R212, R212, 0x8000, R65 ;  /* 0x00008000d4d47824 */ /* 0x000fe200078e0241 */
[----:B------:R-:W-:Y:S04]  /*2160*/  LDSM.16.M88.4 R72, [R72] ;  /* 0x000000004848783b */ /* 0x000fe80000000200 */
[----:B------:R-:W1:Y:S02]  /*2170*/  LDSM.16.M88.4 R176, [R176] ;  /* 0x00000000b0b0783b */ /* 0x000e640000000200 */
[C---:B------:R-:W-:Y:S02]  /*2180*/  IMMA.16832.S8.S8.SAT R36, R140.reuse.ROW, R4.COL, R36 ;  /* 0x000000048c247237 */ /* 0x040fe40000445c24 */
[----:B------:R-:W2:Y:S06]  /*2190*/  LDSM.16.M88.4 R64, [R212+0x4000] ;  /* 0x00400000d440783b */ /* 0x000eac0000000200 */
[C---:B------:R-:W-:Y:S08]  /*21a0*/  IMMA.16832.S8.S8.SAT R40, R140.reuse.ROW, R8.COL, R40 ;  /* 0x000000088c287237 */ /* 0x040ff00000445c28 */
[C---:B------:R-:W-:Y:S08]  /*21b0*/  IMMA.16832.S8.S8.SAT R44, R140.reuse.ROW, R12.COL, R44 ;  /* 0x0000000c8c2c7237 */ /* 0x040ff00000445c2c */
[C---:B------:R-:W-:Y:S08]  /*21c0*/  IMMA.16832.S8.S8.SAT R48, R140.reuse.ROW, R16.COL, R48 ;  /* 0x000000108c307237 */ /* 0x040ff00000445c30 */
[C---:B------:R-:W-:Y:S08]  /*21d0*/  IMMA.16832.S8.S8.SAT R52, R140.reuse.ROW, R20.COL, R52 ;  /* 0x000000148c347237 */ /* 0x040ff00000445c34 */
[C---:B------:R-:W-:Y:S08]  /*21e0*/  IMMA.16832.S8.S8.SAT R56, R140.reuse.ROW, R24.COL, R56 ;  /* 0x000000188c387237 */ /* 0x040ff00000445c38 */
[C---:B------:R-:W-:Y:S08]  /*21f0*/  IMMA.16832.S8.S8.SAT R60, R140.reuse.ROW, R28.COL, R60 ;  /* 0x0000001c8c3c7237 */ /* 0x040ff00000445c3c */
[----:B------:R-:W-:Y:S01]  /*2200*/  IMMA.16832.S8.S8.SAT R136, R140.ROW, R32.COL, R136 ;  /* 0x000000208c887237 */ /* 0x000fe20000445c88 */
[----:B------:R-:W3:Y:S07]  /*2210*/  LDSM.16.M88.4 R140, [R212+0x6000] ;  /* 0x00600000d48c783b */ /* 0x000eee0000000200 */
[C---:B------:R-:W-:Y:S08]  /*2220*/  IMMA.16832.S8.S8.SAT R196, R208.reuse.ROW, R146.COL, R196 ;  /* 0x00000092d0c47237 */ /* 0x040ff00000445cc4 */
[C---:B------:R-:W-:Y:S08]  /*2230*/  IMMA.16832.S8.S8.SAT R192, R208.reuse.ROW, R150.COL, R192 ;  /* 0x00000096d0c07237 */ /* 0x040ff00000445cc0 */
[C---:B------:R-:W-:Y:S08]  /*2240*/  IMMA.16832.S8.S8.SAT R188, R208.reuse.ROW, R154.COL, R188 ;  /* 0x0000009ad0bc7237 */ /* 0x040ff00000445cbc */
[----:B------:R-:W-:Y:S08]  /*2250*/  IMMA.16832.S8.S8.SAT R172, R208.ROW, R174.COL, R160 ;  /* 0x000000aed0ac7237 */ /* 0x000ff00000445ca0 */
[-C--:B------:R-:W-:Y:S08]  /*2260*/  IMMA.16832.S8.S8.SAT R132, R200.ROW, R20.reuse.COL, R132 ;  /* 0x00000014c8847237 */ /* 0x080ff00000445c84 */
[----:B------:R-:W-:Y:S07]  /*2270*/  IMMA.16832.S8.S8.SAT R160, R180.ROW, R20.COL, R184 ;  /* 0x00000014b4a07237 */ /* 0x000fee0000445cb8 */
[----:B------:R-:W-:Y:S01]  /*2280*/  IADD3 R20, P1, R221, UR6, RZ ;  /* 0x00000006dd147c10 */ /* 0x000fe2000ff3e0ff */
[----:B------:R-:W-:Y:S03]  /*2290*/  IMMA.16832.S8.S8.SAT R112, R200.ROW, R24.COL, R112 ;  /* 0x00000018c8707237 */ /* 0x000fe60000445c70 */
[----:B------:R-:W-:-:S05]  /*22a0*/  IADD3.X R21, R220, UR7, RZ, P1, !PT ;  /* 0x00000007dc157c10 */ /* 0x000fca0008ffe4ff */
[----:B------:R-:W-:Y:S07]  /*22b0*/  IMMA.16832.S8.S8.SAT R164, R180.ROW, R24.COL, R164 ;  /* 0x00000018b4a47237 */ /* 0x000fee0000445ca4 */
[----:B------:R-:W-:Y:S01]  /*22c0*/  IADD3 R24, P1, R225, UR6, RZ ;  /* 0x00000006e1187c10 */ /* 0x000fe2000ff3e0ff */
[----:B------:R-:W-:Y:S03]  /*22d0*/  IMMA.16832.S8.S8.SAT R116, R200.ROW, R4.COL, R116 ;  /* 0x00000004c8747237 */ /* 0x000fe60000445c74 */
[----:B------:R-:W-:-:S05]  /*22e0*/  IADD3.X R25, R224, UR7, RZ, P1, !PT ;  /* 0x00000007e0197c10 */ /* 0x000fca0008ffe4ff */
[C---:B------:R-:W-:Y:S08]  /*22f0*/  IMMA.16832.S8.S8.SAT R120, R200.reuse.ROW, R8.COL, R120 ;  /* 0x00000008c8787237 */ /* 0x040ff00000445c78 */
[C---:B------:R-:W-:Y:S08]  /*2300*/  IMMA.16832.S8.S8.SAT R124, R200.reuse.ROW, R12.COL, R124 ;  /* 0x0000000cc87c7237 */ /* 0x040ff00000445c7c */
[C---:B------:R-:W-:Y:S08]  /*2310*/  IMMA.16832.S8.S8.SAT R128, R200.reuse.ROW, R16.COL, R128 ;  /* 0x00000010c8807237 */ /* 0x040ff00000445c80 */
[C---:B------:R-:W-:Y:S08]  /*2320*/  IMMA.16832.S8.S8.SAT R108, R200.reuse.ROW, R28.COL, R108 ;  /* 0x0000001cc86c7237 */ /* 0x040ff00000445c6c */
[----:B------:R-:W-:Y:S08]  /*2330*/  IMMA.16832.S8.S8.SAT R104, R200.ROW, R32.COL, R104 ;  /* 0x00000020c8687237 */ /* 0x000ff00000445c68 */
[C---:B------:R-:W-:Y:S07]  /*2340*/  IMMA.16832.S8.S8.SAT R168, R180.reuse.ROW, R28.COL, R168 ;  /* 0x0000001cb4a87237 */ /* 0x040fee0000445ca8 */
[----:B------:R-:W-:Y:S01]  /*2350*/  IADD3 R28, P1, R229, UR6, RZ ;  /* 0x00000006e51c7c10 */ /* 0x000fe2000ff3e0ff */
[----:B------:R-:W-:Y:S03]  /*2360*/  IMMA.16832.S8.S8.SAT R144, R180.ROW, R4.COL, R204 ;  /* 0x00000004b4907237 */ /* 0x000fe60000445ccc */
[----:B------:R-:W-:-:S05]  /*2370*/  IADD3.X R29, R228, UR7, RZ, P1, !PT ;  /* 0x00000007e41d7c10 */ /* 0x000fca0008ffe4ff */
[C---:B------:R-:W-:Y:S08]  /*2380*/  IMMA.16832.S8.S8.SAT R148, R180.reuse.ROW, R8.COL, R196 ;  /* 0x00000008b4947237 */ /* 0x040ff00000445cc4 */
[C---:B------:R-:W-:Y:S08]  /*2390*/  IMMA.16832.S8.S8.SAT R152, R180.reuse.ROW, R12.COL, R192 ;  /* 0x0000000cb4987237 */ /* 0x040ff00000445cc0 */
[C---:B------:R-:W-:Y:S08]  /*23a0*/  IMMA.16832.S8.S8.SAT R156, R180.reuse.ROW, R16.COL, R188 ;  /* 0x00000010b49c7237 */ /* 0x040ff00000445cbc */
[----:B------:R-:W-:Y:S07]  /*23b0*/  IMMA.16832.S8.S8.SAT R172, R180.ROW, R32.COL, R172 ;  /* 0x00000020b4ac7237 */ /* 0x000fee0000445cac */
[----:B------:R-:W-:Y:S01]  /*23c0*/  IADD3 R32, P3, R233, UR6, RZ ;  /* 0x00000006e9207c10 */ /* 0x000fe2000ff7e0ff */
[----:B-1----:R-:W-:Y:S03]  /*23d0*/  IMMA.16832.S8.S8.SAT R132, R176.ROW, R22.COL, R132 ;  /* 0x00000016b0847237 */ /* 0x002fe60000445c84 */
[----:B------:R-:W-:-:S05]  /*23e0*/  IADD3.X R33, R232, UR7, RZ, P3, !PT ;  /* 0x00000007e8217c10 */ /* 0x000fca0009ffe4ff */
[C---:B------:R-:W-:Y:S08]  /*23f0*/  IMMA.16832.S8.S8.SAT R100, R72.reuse.ROW, R6.COL, R100 ;  /* 0x0000000648647237 */ /* 0x040ff00000445c64 */
[C---:B------:R-:W-:Y:S08]  /*2400*/  IMMA.16832.S8.S8.SAT R96, R72.reuse.ROW, R10.COL, R96 ;  /* 0x0000000a48607237 */ /* 0x040ff00000445c60 */
[C---:B------:R-:W-:Y:S08]  /*2410*/  IMMA.16832.S8.S8.SAT R92, R72.reuse.ROW, R14.COL, R92 ;  /* 0x0000000e485c7237 */ /* 0x040ff00000445c5c */
[C---:B------:R-:W-:Y:S08]  /*2420*/  IMMA.16832.S8.S8.SAT R88, R72.reuse.ROW, R18.COL, R88 ;  /* 0x0000001248587237 */ /* 0x040ff00000445c58 */
[C---:B------:R-:W-:Y:S08]  /*2430*/  IMMA.16832.S8.S8.SAT R84, R72.reuse.ROW, R22.COL, R84 ;  /* 0x0000001648547237 */ /* 0x040ff00000445c54 */
[C---:B------:R-:W-:Y:S08]  /*2440*/  IMMA.16832.S8.S8.SAT R80, R72.reuse.ROW, R26.COL, R80 ;  /* 0x0000001a48507237 */ /* 0x040ff00000445c50 */
[C---:B------:R-:W-:Y:S08]  /*2450*/  IMMA.16832.S8.S8.SAT R76, R72.reuse.ROW, R30.COL, R76 ;  /* 0x0000001e484c7237 */ /* 0x040ff00000445c4c */
[----:B------:R-:W-:Y:S07]  /*2460*/  IMMA.16832.S8.S8.SAT R68, R72.ROW, R34.COL, R68 ;  /* 0x0000002248447237 */ /* 0x000fee0000445c44 */
[----:B------:R-:W-:Y:S01]  /*2470*/  IMAD R73, R0, 0x8000, R3 ;  /* 0x0000800000497824 */ /* 0x000fe200078e0203 */
[----:B------:R-:W-:Y:S01]  /*2480*/  BAR.SYNC.DEFER_BLOCKING 0x0 ;  /* 0x0000000000007b1d */ /* 0x000fe20000010000 */
[-C--:B--2---:R-:W-:Y:S08]  /*2490*/  IMMA.16832.S8.S8.SAT R52, R64.ROW, R22.reuse.COL, R52 ;  /* 0x0000001640347237 */ /* 0x084ff00000445c34 */
[----:B---3--:R-:W-:Y:S07]  /*24a0*/  IMMA.16832.S8.S8.SAT R160, R140.ROW, R22.COL, R160 ;  /* 0x000000168ca07237 */ /* 0x008fee0000445ca0 */
[----:B------:R-:W-:Y:S01]  /*24b0*/  IADD3 R22, P2, R223, UR6, RZ ;  /* 0x00000006df167c10 */ /* 0x000fe2000ff5e0ff */
[-C--:B------:R-:W-:Y:S03]  /*24c0*/  IMMA.16832.S8.S8.SAT R112, R176.ROW, R26.reuse.COL, R112 ;  /* 0x0000001ab0707237 */ /* 0x080fe60000445c70 */
[----:B------:R-:W-:Y:S01]  /*24d0*/  IADD3.X R23, R222, UR7, RZ, P2, !PT ;  /* 0x00000007de177c10 */ /* 0x000fe200097fe4ff */
[----:B------:R-:W-:Y:S01]  /*24e0*/  @!PT LDS RZ, [RZ] ;  /* 0x00000000fffff984 */ /* 0x000fe20000000800 */
[----:B------:R-:W-:Y:S01]  /*24f0*/  @!PT LDS RZ, [RZ] ;  /* 0x00000000fffff984 */ /* 0x000fe20000000800 */
[----:B------:R-:W-:Y:S01]  /*2500*/  @!PT LDS RZ, [RZ] ;  /* 0x00000000fffff984 */ /* 0x000fe20000000800 */
[----:B------:R1:W-:Y:S04]  /*2510*/  LDGSTS.E.BYPASS.128 [R73], [R20.64], !P0 ;  /* 0x0000000014497fae */ /* 0x0003e8000c101c4e */
[-C--:B------:R-:W-:Y:S01]  /*2520*/  IMMA.16832.S8.S8.SAT R56, R64.ROW, R26.reuse.COL, R56 ;  /* 0x0000001a40387237 */ /* 0x080fe20000445c38 */
[----:B------:R2:W-:Y:S04]  /*2530*/  LDGSTS.E.BYPASS.128 [R73+0x1000], [R22.64], !P0 ;  /* 0x0100000016497fae */ /* 0x0005e8000c101c4e */
[----:B------:R3:W-:Y:S03]  /*2540*/  LDGSTS.E.BYPASS.128 [R73+0x2000], [R24.64], !P0 ;  /* 0x0200000018497fae */ /* 0x0007e6000c101c4e */
[----:B------:R-:W-:Y:S01]  /*2550*/  IMMA.16832.S8.S8.SAT R180, R140.ROW, R26.COL, R164 ;  /* 0x0000001a8cb47237 */ /* 0x000fe20000445ca4 */
[----:B-1----:R-:W-:-:S06]  /*2560*/  IADD3 R20, P1, R235, UR6, RZ ;  /* 0x00000006eb147c10 */ /* 0x002fcc000ff3e0ff */
[----:B------:R-:W-:Y:S01]  /*2570*/  IADD3 R26, P2, R227, UR6, RZ ;  /* 0x00000006e31a7c10 */ /* 0x000fe2000ff5e0ff */
[----:B------:R-:W-:Y:S01]  /*2580*/  IMMA.16832.S8.S8.SAT R116, R176.ROW, R6.COL, R116 ;  /* 0x00000006b0747237 */ /* 0x000fe20000445c74 */
[----:B------:R-:W-:Y:S02]  /*2590*/  IADD3.X R21, R234, UR7, RZ, P1, !PT ;  /* 0x00000007ea157c10 */ /* 0x000fe40008ffe4ff */
[----:B------:R-:W-:Y:S02]  /*25a0*/  IADD3.X R27, R226, UR7, RZ, P2, !PT ;  /* 0x00000007e21b7c10 */ /* 0x000fe400097fe4ff */
[----:B--2---:R-:W-:-:S03]  /*25b0*/  IADD3 R22, P1, R237, UR6, RZ ;  /* 0x00000006ed167c10 */ /* 0x004fc6000ff3e0ff */
[----:B------:R-:W-:Y:S01]  /*25c0*/  IMMA.16832.S8.S8.SAT R120, R176.ROW, R10.COL, R120 ;  /* 0x0000000ab0787237 */ /* 0x000fe20000445c78 */
[----:B------:R1:W-:Y:S01]  /*25d0*/  LDGSTS.E.BYPASS.128 [R73+0x3000], [R26.64], !P0 ;  /* 0x030000001a497fae */ /* 0x0003e2000c101c4e */
[----:B------:R-:W-:-:S03]  /*25e0*/  IADD3.X R23, R236, UR7, RZ, P1, !PT ;  /* 0x00000007ec177c10 */ /* 0x000fc60008ffe4ff */
[----:B------:R2:W-:Y:S03]  /*25f0*/  LDGSTS.E.BYPASS.128 [R73+0x4000], [R28.64], !P0 ;  /* 0x040000001c497fae */ /* 0x0005e6000c101c4e */
[----:B------:R-:W-:Y:S01]  /*2600*/  IMMA.16832.S8.S8.SAT R124, R176.ROW, R14.COL, R124 ;  /* 0x0000000eb07c7237 */ /* 0x000fe20000445c7c */
[----:B-1----:R-:W-:-:S07]  /*2610*/  IADD3 R26, P1, R241, UR6, RZ ;  /* 0x00000006f11a7c10 */ /* 0x002fce000ff3e0ff */
[----:B------:R-:W-:Y:S01]  /*2620*/  IMMA.16832.S8.S8.SAT R128, R176.ROW, R18.COL, R128 ;  /* 0x00000012b0807237 */ /* 0x000fe20000445c80 */
[----:B--2---:R-:W-:Y:S02]  /*2630*/  IADD3 R28, P3, R243, UR6, RZ ;  /* 0x00000006f31c7c10 */ /* 0x004fe4000ff7e0ff */
[----:B------:R-:W-:Y:S02]  /*2640*/  IADD3.X R27, R240, UR7, RZ, P1, !PT ;  /* 0x00000007f01b7c10 */ /* 0x000fe40008ffe4ff */
[----:B------:R-:W-:-:S03]  /*2650*/  IADD3.X R29, R242, UR7, RZ, P3, !PT ;  /* 0x00000007f21d7c10 */ /* 0x000fc60009ffe4ff */
[C---:B------:R-:W-:Y:S08]  /*2660*/  IMMA.16832.S8.S8.SAT R108, R176.reuse.ROW, R30.COL, R108 ;  /* 0x0000001eb06c7237 */ /* 0x040ff00000445c6c */
[----:B------:R-:W-:Y:S08]  /*2670*/  IMMA.16832.S8.S8.SAT R104, R176.ROW, R34.COL, R104 ;  /* 0x00000022b0687237 */ /* 0x000ff00000445c68 */
[-C--:B------:R-:W-:Y:S08]  /*2680*/  IMMA.16832.S8.S8.SAT R60, R64.ROW, R30.reuse.COL, R60 ;  /* 0x0000001e403c7237 */ /* 0x080ff00000445c3c */
[----:B------:R-:W-:Y:S07]  /*2690*/  IMMA.16832.S8.S8.SAT R176, R140.ROW, R30.COL, R168 ;  /* 0x0000001e8cb07237 */ /* 0x000fee0000445ca8 */
[----:B------:R-:W-:Y:S01]  /*26a0*/  IADD3 R30, P2, R231, UR6, RZ ;  /* 0x00000006e71e7c10 */ /* 0x000fe2000ff5e0ff */
[----:B------:R-:W-:Y:S03]  /*26b0*/  IMMA.16832.S8.S8.SAT R36, R64.ROW, R6.COL, R36 ;  /* 0x0000000640247237 */ /* 0x000fe60000445c24 */
[----:B------:R-:W-:-:S02]  /*26c0*/  IADD3.X R31, R230, UR7, RZ, P2, !PT ;  /* 0x00000007e61f7c10 */ /* 0x000fc400097fe4ff */
[----:B---3--:R-:W-:Y:S01]  /*26d0*/  IADD3 R24, P2, R239, UR6, RZ ;  /* 0x00000006ef187c10 */ /* 0x008fe2000ff5e0ff */
[----:B------:R-:W-:Y:S02]  /*26e0*/  UIADD3 UR6, UP0, UR6, 0x80, URZ ;  /* 0x0000008006067890 */ /* 0x000fe4000ff1e03f */
[----:B------:R-:W-:Y:S01]  /*26f0*/  IMMA.16832.S8.S8.SAT R40, R64.ROW, R10.COL, R40 ;  /* 0x0000000a40287237 */ /* 0x000fe20000445c28 */
[----:B------:R-:W-:Y:S01]  /*2700*/  IADD3.X R25, R238, UR7, RZ, P2, !PT ;  /* 0x00000007ee197c10 */ /* 0x000fe200097fe4ff */
[----:B------:R-:W-:Y:S01]  /*2710*/  UIADD3.X UR7, URZ, UR7, URZ, UP0, !UPT ;  /* 0x000000073f077290 */ /* 0x000fe200087fe43f */
[----:B------:R1:W-:Y:S01]  /*2720*/  LDGSTS.E.BYPASS.128 [R73+0x5000], [R30.64], !P0 ;  /* 0x050000001e497fae */ /* 0x0003e2000c101c4e */
[----:B------:R-:W-:-:S03]  /*2730*/  UISETP.NE.U32.AND UP0, UPT, UR6, 0xc00, UPT ;  /* 0x00000c000600788c */ /* 0x000fc6000bf05070 */
[----:B------:R1:W-:Y:S01]  /*2740*/  LDGSTS.E.BYPASS.128 [R73+0x6000], [R32.64], !P0 ;  /* 0x0600000020497fae */ /* 0x0003e2000c101c4e */
[C---:B------:R-:W-:Y:S01]  /*2750*/  IMMA.16832.S8.S8.SAT R44, R64.reuse.ROW, R14.COL, R44 ;  /* 0x0000000e402c7237 */ /* 0x040fe20000445c2c */
[----:B------:R-:W-:Y:S02]  /*2760*/  UISETP.NE.AND.EX UP0, UPT, UR7, URZ, UPT, UP0 ;  /* 0x0000003f0700728c */ /* 0x000fe4000bf05300 */
[----:B------:R1:W-:Y:S04]  /*2770*/  LDGSTS.E.BYPASS.128 [R73+0x7000], [R20.64], !P0 ;  /* 0x0700000014497fae */ /* 0x0003e8000c101c4e */
[----:B------:R-:W0:Y:S01]  /*2780*/  LDGDEPBAR ;  /* 0x00000000000079af */ /* 0x000e220000000000 */
[----:B------:R-:W-:Y:S08]  /*2790*/  IMMA.16832.S8.S8.SAT R48, R64.ROW, R18.COL, R48 ;  /* 0x0000001240307237 */ /* 0x000ff00000445c30 */
[C---:B------:R-:W-:Y:S08]  /*27a0*/  IMMA.16832.S8.S8.SAT R4, R140.reuse.ROW, R6.COL, R144 ;  /* 0x000000068c047237 */ /* 0x040ff00000445c90 */
[C---:B------:R-:W-:Y:S08]  /*27b0*/  IMMA.16832.S8.S8.SAT R8, R140.reuse.ROW, R10.COL, R148 ;  /* 0x0000000a8c087237 */ /* 0x040ff00000445c94 */
[C---:B------:R-:W-:Y:S08]  /*27c0*/  IMMA.16832.S8.S8.SAT R12, R140.reuse.ROW, R14.COL, R152 ;  /* 0x0000000e8c0c7237 */ /* 0x040ff00000445c98 */
[----:B------:R-:W-:Y:S08]  /*27d0*/  IMMA.16832.S8.S8.SAT R16, R140.ROW, R18.COL, R156 ;  /* 0x000000128c107237 */ /* 0x000ff00000445c9c */
[-C--:B------:R-:W-:Y:S08]  /*27e0*/  IMMA.16832.S8.S8.SAT R64, R64.ROW, R34.reuse.COL, R136 ;  /* 0x0000002240407237 */ /* 0x080ff00000445c88 */
[----:B------:R-:W-:Y:S07]  /*27f0*/  IMMA.16832.S8.S8.SAT R140, R140.ROW, R34.COL, R172 ;  /* 0x000000228c8c7237 */ /* 0x000fee0000445cac */
[----:B------:R-:W-:-:S05]  /*2800*/  IADD3 R35, R3, UR12, RZ ;  /* 0x0000000c03237c10 */ /* 0x000fca000fffe0ff */
[----:B------:R1:W-:Y:S04]  /*2810*/  LDGSTS.E.BYPASS.128 [R35], [R22.64], !P0 ;  /* 0x0000000016237fae */ /* 0x0003e8000c101c4e */
[----:B------:R1:W-:Y:S04]  /*2820*/  LDGSTS.E.BYPASS.128 [R35+0x1000], [R24.64], !P0 ;  /* 0x0100000018237fae */ /* 0x0003e8000c101c4e */
[----:B------:R1:W-:Y:S04]  /*2830*/  LDGSTS.E.BYPASS.128 [R35+0x2000], [R26.64], !P0 ;  /* 0x020000001a237fae */ /* 0x0003e8000c101c4e */
[----:B------:R1:W-:Y:S01]  /*2840*/  LDGSTS.E.BYPASS.128 [R35+0x3000], [R28.64], !P0 ;  /* 0x030000001c237fae */ /* 0x0003e2000c101c4e */
[----:B------:R-:W-:-:S03]  /*2850*/  PLOP3.LUT P0, PT, PT, PT, UP0, 0x80, 0x0 ;  /* 0x000000000000781c */ /* 0x000fc60003f0f008 */
[----:B------:R-:W0:Y:S10]  /*2860*/  LDGDEPBAR ;  /* 0x00000000000079af */ /* 0x000e340000000000 */
[----:B-1----:R-:W-:Y:S05]  /*2870*/  @P0 BRA `(.L_x_0) ;  /* 0xfffff07000000947 */ /* 0x002fea000383ffff */
[----:B------:R-:W1:Y:S01]  /*2880*/  S2R R21, SR_TID.X ;  /* 0x0000000000157919 */ /* 0x000e620000002100 */
[----:B------:R-:W-:Y:S01]  /*2890*/  IMAD.U32 R147, RZ, RZ, UR11 ;  /* 0x0000000bff937e24 */ /* 0x000fe2000f8e00ff */
[----:B------:R-:W-:-:S04]  /*28a0*/  DEPBAR.LE SB0, 0x0 ;  /* 0x000080000000791a */ /* 0x000fc80000000000 */
[C---:B-1----:R-:W-:Y:S01]  /*28b0*/  IMAD.SHL.U32 R3, R21.reuse, 0x20, RZ ;  /* 0x0000002015037824 */ /* 0x042fe200078e00ff */
[----:B------:R-:W-:Y:S01]  /*28c0*/  SHF.R.U32.HI R2, RZ, 0x5, R21 ;  /* 0x00000005ff027819 */ /* 0x000fe20000011615 */
[----:B------:R-:W-:-:S03]  /*28d0*/  IMAD.SHL.U32 R23, R21, 0x2, RZ ;  /* 0x0000000215177824 */ /* 0x000fc600078e00ff */
[----:B------:R-:W-:Y:S02]  /*28e0*/  LOP3.LUT R0, R3, 0x180, RZ, 0xc0, !PT ;  /* 0x0000018003007812 */ /* 0x000fe400078ec0ff */
[----:B------:R-:W-:Y:S02]  /*28f0*/  SGXT.U32 R2, R2, 0x3 ;  /* 0x000000030202781a */ /* 0x000fe40000000000 */
[----:B------:R-:W-:Y:S01]  /*2900*/  LOP3.LUT R20, R0, 0x6, R23, 0xf8, !PT ;  /* 0x0000000600147812 */ /* 0x000fe200078ef817 */
[C---:B------:R-:W-:Y:S01]  /*2910*/  IMAD.SHL.U32 R0, R21.reuse, 0x4, RZ ;  /* 0x0000000415007824 */ /* 0x040fe200078e00ff */
[----:B------:R-:W-:Y:S02]  /*2920*/  LOP3.LUT R23, R21, 0x10, RZ, 0xc0, !PT ;  /* 0x0000001015177812 */ /* 0x000fe400078ec0ff */
[----:B------:R-:W-:Y:S02]  /*2930*/  LOP3.LUT R2, R2, UR10, RZ, 0xfc, !PT ;  /* 0x0000000a02027c12 */ /* 0x000fe4000f8efcff */
[----:B------:R-:W-:Y:S01]  /*2940*/  LOP3.LUT R147, R147, 0x7c, R0, 0xf8, !PT ;  /* 0x0000007c93937812 */ /* 0x000fe200078ef800 */
[----:B------:R-:W-:Y:S01]  /*2950*/  IMAD R20, R23, 0x20, R20 ;  /* 0x0000002017147824 */ /* 0x000fe200078e0214 */
[----:B------:R-:W-:Y:S01]  /*2960*/  LOP3.LUT R3, R3, 0x1800, RZ, 0xc0, !PT ;  /* 0x0000180003037812 */ /* 0x000fe200078ec0ff */
[----:B------:R-:W-:Y:S01]  /*2970*/  BAR.SYNC.DEFER_BLOCKING 0x0 ;  /* 0x0000000000007b1d */ /* 0x000fe20000010000 */
[----:B------:R-:W-:Y:S01]  /*2980*/  ISETP.GE.AND P0, PT, R147, 0xc00, PT ;  /* 0x00000c009300780c */ /* 0x000fe20003f06270 */
[C---:B------:R-:W-:Y:S01]  /*2990*/  IMAD R147, R2.reuse, 0xc00, R147 ;  /* 0x00000c0002937824 */ /* 0x040fe200078e0293 */
[----:B------:R-:W-:Y:S01]  /*29a0*/  LOP3.LUT R22, R2, 0x18, RZ, 0xfc, !PT ;  /* 0x0000001802167812 */ /* 0x000fe200078efcff */
[----:B------:R-:W-:Y:S01]  /*29b0*/  IMAD.IADD R20, R20, 0x1, R3 ;  /* 0x0000000114147824 */ /* 0x000fe200078e0203 */
[----:B------:R-:W-:-:S02]  /*29c0*/  SHF.R.U32.HI R3, RZ, 0x1, R21 ;  /* 0x00000001ff037819 */ /* 0x000fc40000011615 */
[----:B------:R-:W-:Y:S02]  /*29d0*/  ISETP.LT.AND P4, PT, R22, 0xe10, !P0 ;  /* 0x00000e101600780c */ /* 0x000fe40004781270 */
[----:B------:R-:W-:Y:S02]  /*29e0*/  LOP3.LUT R22, R21, 0x20, RZ, 0xc0, !PT ;  /* 0x0000002015167812 */ /* 0x000fe400078ec0ff */
[----:B------:R-:W-:Y:S02]  /*29f0*/  LOP3.LUT R21, R0, 0x3fc, RZ, 0xc0, !PT ;  /* 0x000003fc00157812 */ /* 0x000fe400078ec0ff */
[----:B------:R-:W-:Y:S02]  /*2a00*/  LOP3.LUT R23, R2, 0x10, RZ, 0xfc, !PT ;  /* 0x0000001002177812 */ /* 0x000fe400078efcff */
[----:B------:R-:W-:Y:S02]  /*2a10*/  LOP3.LUT R144, R3, 0x70, RZ, 0xc0, !PT ;  /* 0x0000007003907812 */ /* 0x000fe400078ec0ff */
[----:B------:R-:W-:-:S02]  /*2a20*/  LOP3.LUT R0, R21, 0x400, RZ, 0xfc, !PT ;  /* 0x0000040015007812 */ /* 0x000fc400078efcff */
[----:B------:R-:W-:Y:S01]  /*2a30*/  ISETP.LT.AND P5, PT, R23, 0xe10, !P0 ;  /* 0x00000e101700780c */ /* 0x000fe200047a1270 */
[C---:B------:R-:W-:Y:S01]  /*2a40*/  IMAD R144, R21.reuse, 0x4, R144 ;  /* 0x0000000415907824 */ /* 0x040fe200078e0290 */
[C---:B------:R-:W-:Y:S02]  /*2a50*/  LOP3.LUT R3, R21.reuse, 0x800, RZ, 0xfc, !PT ;  /* 0x0000080015037812 */ /* 0x040fe400078efcff */
[----:B------:R-:W-:Y:S02]  /*2a60*/  LOP3.LUT R23, R2, 0x28, RZ, 0xfc, !PT ;  /* 0x0000002802177812 */ /* 0x000fe400078efcff */
[----:B------:R-:W-:Y:S02]  /*2a70*/  SHF.R.U32.HI R31, RZ, 0x2, R22 ;  /* 0x00000002ff1f7819 */ /* 0x000fe40000011616 */
[----:B------:R-:W-:Y:S02]  /*2a80*/  LOP3.LUT R22, R21, 0xc00, RZ, 0xfc, !PT ;  /* 0x00000c0015167812 */ /* 0x000fe400078efcff */
[----:B------:R-:W-:-:S02]  /*2a90*/  SHF.R.U32.HI R0, RZ, 0x3, R0 ;  /* 0x00000003ff007819 */ /* 0x000fc40000011600 */
[----:B------:R-:W-:Y:S02]  /*2aa0*/  SHF.R.U32.HI R3, RZ, 0x3, R3 ;  /* 0x00000003ff037819 */ /* 0x000fe40000011603 */
[----:B------:R-:W-:Y:S02]  /*2ab0*/  ISETP.LT.AND P2, PT, R23, 0xe10, !P0 ;  /* 0x00000e101700780c */ /* 0x000fe40004741270 */
[----:B------:R-:W-:Y:S02]  /*2ac0*/  SHF.R.U32.HI R23, RZ, 0x3, R22 ;  /* 0x00000003ff177819 */ /* 0x000fe40000011616 */
[----:B------:R-:W-:Y:S01]  /*2ad0*/  LOP3.LUT R22, R0, 0xf0, RZ, 0xc0, !PT ;  /* 0x000000f000167812 */ /* 0x000fe200078ec0ff */
[----:B------:R-:W-:Y:S01]  /*2ae0*/  IMAD.IADD R0, R31, 0x1, R20 ;  /* 0x000000011f007824 */ /* 0x000fe200078e0214 */
[----:B------:R-:W-:Y:S02]  /*2af0*/  LOP3.LUT R138, R3, 0x170, RZ, 0xc0, !PT ;  /* 0x00000170038a7812 */ /* 0x000fe400078ec0ff */
[----:B------:R-:W-:Y:S01]  /*2b00*/  IADD3 R3, R20, 0x400, RZ ;  /* 0x0000040014037810 */ /* 0x000fe20007ffe0ff */
[----:B------:R-:W-:Y:S01]  /*2b10*/  IMAD R145, R21, 0x4, R22 ;  /* 0x0000000415917824 */ /* 0x000fe200078e0216 */
[----:B------:R-:W-:Y:S01]  /*2b20*/  LOP3.LUT R136, R23, 0x1f0, RZ, 0xc0, !PT ;  /* 0x000001f017887812 */ /* 0x000fe200078ec0ff */
[----:B------:R-:W-:Y:S01]  /*2b30*/  IMAD.SHL.U32 R23, R0, 0x4, RZ ;  /* 0x0000000400177824 */ /* 0x000fe200078e00ff */
[----:B------:R-:W-:Y:S01]  /*2b40*/  SHF.R.U32.HI R22, RZ, 0x3, R3 ;  /* 0x00000003ff167819 */ /* 0x000fe20000011603 */
[C---:B------:R-:W-:Y:S01]  /*2b50*/  IMAD R138, R21.reuse, 0x4, R138 ;  /* 0x00000004158a7824 */ /* 0x040fe200078e028a */
[----:B------:R-:W-:Y:S01]  /*2b60*/  LOP3.LUT R24, R2, 0x8, RZ, 0xfc, !PT ;  /* 0x0000000802187812 */ /* 0x000fe200078efcff */
[----:B------:R-:W-:Y:S01]  /*2b70*/  IMAD R136, R21, 0x4, R136 ;  /* 0x0000000415887824 */ /* 0x000fe200078e0288 */
[----:B------:R-:W-:Y:S01]  /*2b80*/  LEA.HI R146, R20, R23, RZ, 0x1d ;  /* 0x0000001714927211 */ /* 0x000fe200078fe8ff */
[----:B------:R-:W-:Y:S01]  /*2b90*/  IMAD.IADD R148, R23, 0x1, R22 ;  /* 0x0000000117947824 */ /* 0x000fe200078e0216 */
[----:B------:R-:W-:-:S02]  /*2ba0*/  LOP3.LUT R22, R22, 0x3f0, RZ, 0xc0, !PT ;  /* 0x000003f016167812 */ /* 0x000fc400078ec0ff */
[----:B------:R-:W-:Y:S01]  /*2bb0*/  ISETP.LT.AND P6, PT, R24, 0xe10, !P0 ;  /* 0x00000e101800780c */ /* 0x000fe200047c1270 */
[----:B------:R-:W-:Y:S01]  /*2bc0*/  STS.64 [R146], R116 ;  /* 0x0000007492007388 */ /* 0x000fe20000000a00 */
[----:B------:R-:W-:Y:S01]  /*2bd0*/  LOP3.LUT R24, R2, 0x20, RZ, 0xfc, !PT ;  /* 0x0000002002187812 */ /* 0x000fe200078efcff */
[----:B------:R-:W-:Y:S01]  /*2be0*/  IMAD.IADD R149, R23, 0x1, R22 ;  /* 0x0000000117957824 */ /* 0x000fe200078e0216 */
[C---:B------:R-:W-:Y:S01]  /*2bf0*/  LOP3.LUT R25, R21.reuse, 0x1400, RZ, 0xfc, !PT ;  /* 0x0000140015197812 */ /* 0x040fe200078efcff */
[----:B------:R-:W-:Y:S01]  /*2c00*/  STS.64 [R148+0x1000], R118 ;  /* 0x0010007694007388 */ /* 0x000fe20000000a00 */
[----:B------:R-:W-:Y:S02]  /*2c10*/  ISETP.LT.AND P3, PT, R24, 0xe10, !P0 ;  /* 0x00000e101800780c */ /* 0x000fe40004761270 */
[C---:B------:R-:W-:Y:S01]  /*2c20*/  LOP3.LUT R24, R21.reuse, 0x1000, RZ, 0xfc, !PT ;  /* 0x0000100015187812 */ /* 0x040fe200078efcff */
[----:B------:R-:W-:Y:S01]  /*2c30*/  STS.64 [R146+0x40], R120 ;  /* 0x0000407892007388 */ /* 0x000fe20000000a00 */
[----:B------:R-:W-:-:S02]  /*2c40*/  LOP3.LUT R26, R21, 0x1800, RZ, 0xfc, !PT ;  /* 0x00001800151a7812 */ /* 0x000fc400078efcff */
[----:B------:R-:W-:Y:S01]  /*2c50*/  LOP3.LUT R28, R21, 0x1c00, RZ, 0xfc, !PT ;  /* 0x00001c00151c7812 */ /* 0x000fe200078efcff */
[----:B------:R-:W-:Y:S01]  /*2c60*/  STS.64 [R148+0x1040], R122 ;  /* 0x0010407a94007388 */ /* 0x000fe20000000a00 */
[----:B------:R-:W-:Y:S02]  /*2c70*/  SHF.R.U32.HI R24, RZ, 0x3, R24 ;  /* 0x00000003ff187819 */ /* 0x000fe40000011618 */
[----:B------:R-:W-:Y:S01]  /*2c80*/  SHF.R.U32.HI R25, RZ, 0x3, R25 ;  /* 0x00000003ff197819 */ /* 0x000fe20000011619 */
[----:B------:R-:W-:Y:S01]  /*2c90*/  STS.64 [R146+0x80], R124 ;  /* 0x0000807c92007388 */ /* 0x000fe20000000a00 */
[----:B------:R-:W-:Y:S02]  /*2ca0*/  SHF.R.U32.HI R27, RZ, 0x3, R26 ;  /* 0x00000003ff1b7819 */ /* 0x000fe4000001161a */
[----:B------:R-:W-:Y:S01]  /*2cb0*/  SHF.R.U32.HI R29, RZ, 0x3, R28 ;  /* 0x00000003ff1d7819 */ /* 0x000fe2000001161c */
[----:B------:R-:W-:Y:S01]  /*2cc0*/  STS.64 [R149+0x1080], R126 ;  /* 0x0010807e95007388 */ /* 0x000fe20000000a00 */
[----:B------:R-:W-:-:S02]  /*2cd0*/  LOP3.LUT R24, R24, 0x270, RZ, 0xc0, !PT ;  /* 0x0000027018187812 */ /* 0x000fc400078ec0ff */
[----:B------:R-:W-:Y:S01]  /*2ce0*/  LOP3.LUT R26, R25, 0x2f0, RZ, 0xc0, !PT ;  /* 0x000002f0191a7812 */ /* 0x000fe200078ec0ff */
[----:B------:R-:W-:Y:S01]  /*2cf0*/  STS.64 [R146+0xc0], R128 ;  /* 0x0000c08092007388 */ /* 0x000fe20000000a00 */
[----:B------:R-:W-:Y:S01]  /*2d00*/  LOP3.LUT R28, R27, 0x370, RZ, 0xc0, !PT ;  /* 0x000003701b1c7812 */ /* 0x000fe200078ec0ff */
[----:B------:R-:W-:Y:S01]  /*2d10*/  IMAD R139, R21, 0x4, R24 ;  /* 0x00000004158b7824 */ /* 0x000fe200078e0218 */
[----:B------:R-:W-:Y:S01]  /*2d20*/  LOP3.LUT R30, R29, 0x3f0, RZ, 0xc0, !PT ;  /* 0x000003f01d1e7812 */ /* 0x000fe200078ec0ff */
[----:B------:R-:W-:Y:S01]  /*2d30*/  STS.64 [R149+0x10c0], R130 ;  /* 0x0010c08295007388 */ /* 0x000fe20000000a00 */
[C---:B------:R-:W-:Y:S01]  /*2d40*/  IMAD R137, R21.reuse, 0x4, R26 ;  /* 0x0000000415897824 */ /* 0x040fe200078e021a */
[----:B------:R-:W-:Y:S01]  /*2d50*/  ISETP.LT.AND P1, PT, R2, 0xe10, !P0 ;  /* 0x00000e100200780c */ /* 0x000fe20004721270 */
[C---:B------:R-:W-:Y:S01]  /*2d60*/  IMAD R3, R21.reuse, 0x4, R28 ;  /* 0x0000000415037824 */ /* 0x040fe200078e021c */
[----:B------:R-:W-:Y:S01]  /*2d70*/  STS.64 [R146+0x100], R132 ;  /* 0x0001008492007388 */ /* 0x000fe20000000a00 */
[----:B------:R-:W-:-:S03]  /*2d80*/  IMAD R0, R21, 0x4, R30 ;  /* 0x0000000415007824 */ /* 0x000fc600078e021e */
[----:B------:R-:W-:Y:S04]  /*2d90*/  STS.64 [R149+0x1100], R134 ;  /* 0x0011008695007388 */ /* 0x000fe80000000a00 */
[----:B------:R-:W-:Y:S04]  /*2da0*/  STS.64 [R146+0x140], R112 ;  /* 0x0001407092007388 */ /* 0x000fe80000000a00 */
[----:B------:R-:W-:Y:S04]  /*2db0*/  STS.64 [R149+0x1140], R114 ;  /* 0x0011407295007388 */ /* 0x000fe80000000a00 */
[----:B------:R-:W-:Y:S04]  /*2dc0*/  STS.64 [R146+0x180], R108 ;  /* 0x0001806c92007388 */ /* 0x000fe80000000a00 */
[----:B------:R-:W-:Y:S04]  /*2dd0*/  STS.64 [R149+0x1180], R110 ;  /* 0x0011806e95007388 */ /* 0x000fe80000000a00 */
[----:B------:R-:W-:Y:S04]  /*2de0*/  STS.64 [R146+0x1c0], R104 ;  /* 0x0001c06892007388 */ /* 0x000fe80000000a00 */
[----:B------:R-:W-:Y:S04]  /*2df0*/  STS.64 [R149+0x11c0], R106 ;  /* 0x0011c06a95007388 */ /* 0x000fe80000000a00 */
[----:B------:R-:W-:Y:S06]  /*2e00*/  BAR.SYNC.DEFER_BLOCKING 0x0 ;  /* 0x0000000000007b1d */ /* 0x000fec0000010000 */
[----:B------:R-:W1:Y:S04]  /*2e10*/  LDS.128 R124, [R144] ;  /* 0x00000000907c7984 */ /* 0x000e680000000c00 */
[----:B------:R-:W2:Y:S04]  /*2e20*/  LDS.128 R120, [R145+0x1000] ;  /* 0x0010000091787984 */ /* 0x000ea80000000c00 */
[----:B------:R-:W3:Y:S04]  /*2e30*/  LDS.128 R116, [R138+0x2000] ;  /* 0x002000008a747984 */ /* 0x000ee80000000c00 */
[----:B------:R-:W4:Y:S04]  /*2e40*/  LDS.128 R72, [R136+0x3000] ;  /* 0x0030000088487984 */ /* 0x000f280000000c00 */
[----:B------:R-:W1:Y:S04]  /*2e50*/  LDS.128 R32, [R139+0x4000] ;  /* 0x004000008b207984 */ /* 0x000e680000000c00 */
[----:B------:R-:W1:Y:S04]  /*2e60*/  LDS.128 R28, [R137+0x5000] ;  /* 0x00500000891c7984 */ /* 0x000e680000000c00 */
[----:B------:R-:W1:Y:S04]  /*2e70*/  LDS.128 R24, [R3+0x6000] ;  /* 0x0060000003187984 */ /* 0x000e680000000c00 */
[----:B------:R-:W1:Y:S04]  /*2e80*/  LDS.128 R20, [R0+0x7000] ;  /* 0x0070000000147984 */ /* 0x000e680000000c00 */
[----:B------:R-:W-:Y:S06]  /*2e90*/  BAR.SYNC.DEFER_BLOCKING 0x0 ;  /* 0x0000000000007b1d */ /* 0x000fec0000010000 */
[----:B------:R-:W-:Y:S04]  /*2ea0*/  STS.64 [R146], R100 ;  /* 0x0000006492007388 */ /* 0x000fe80000000a00 */
[----:B------:R-:W-:Y:S04]  /*2eb0*/  STS.64 [R148+0x1000], R102 ;  /* 0x0010006694007388 */ /* 0x000fe80000000a00 */
        /* <DEDUP_REMOVED lines=16> */
[----:B------:R-:W1:Y:S04]  /*2fc0*/  LDS.128 R108, [R145+0x1000] ;  /* 0x00100000916c7984 */ /* 0x000e680000000c00 */
[----:B------:R-:W1:Y:S04]  /*2fd0*/  LDS.128 R96, [R138+0x2000] ;  /* 0x002000008a607984 */ /* 0x000e680000000c00 */
[----:B------:R-:W1:Y:S04]  /*2fe0*/  LDS.128 R92, [R136+0x3000] ;  /* 0x00300000885c7984 */ /* 0x000e680000000c00 */
        /* <DEDUP_REMOVED lines=31> */
[----:B------:R1:W-:Y:S04]  /*31e0*/  STS.64 [R146], R4 ;  /* 0x0000000492007388 */ /* 0x0003e80000000a00 */
[----:B------:R2:W-:Y:S04]  /*31f0*/  STS.64 [R148+0x1000], R6 ;  /* 0x0010000694007388 */ /* 0x0005e80000000a00 */
[----:B------:R3:W-:Y:S04]  /*3200*/  STS.64 [R146+0x40], R8 ;  /* 0x0000400892007388 */ /* 0x0007e80000000a00 */
[----:B------:R4:W-:Y:S01]  /*3210*/  STS.64 [R148+0x1040], R10 ;  /* 0x0010400a94007388 */ /* 0x0009e20000000a00 */
[----:B-1----:R-:W-:Y:S01]  /*3220*/  IMAD.MOV.U32 R4, RZ, RZ, 0x4 ;  /* 0x00000004ff047424 */ /* 0x002fe200078e00ff */
[----:B------:R-:W-:-:S02]  /*3230*/  LOP3.LUT R5, R2, 0x30, RZ, 0xfc, !PT ;  /* 0x0000003002057812 */ /* 0x000fc400078efcff */
[----:B------:R1:W-:Y:S01]  /*3240*/  STS.64 [R146+0x80], R12 ;  /* 0x0000800c92007388 */ /* 0x0003e20000000a00 */
[----:B--2---:R-:W-:-:S03]  /*3250*/  IMAD.WIDE R6, R147, R4, c[0x0][0x170] ;  /* 0x00005c0093067625 */ /* 0x004fc600078e0204 */
[----:B------:R2:W-:Y:S01]  /*3260*/  STS.64 [R149+0x1080], R14 ;  /* 0x0010800e95007388 */ /* 0x0005e20000000a00 */
[----:B---3--:R-:W-:-:S03]  /*3270*/  IADD3 R9, R147, 0x6000, RZ ;  /* 0x0000600093097810 */ /* 0x008fc60007ffe0ff */
[----:B------:R3:W-:Y:S01]  /*3280*/  STS.64 [R146+0xc0], R16 ;  /* 0x0000c01092007388 */ /* 0x0007e20000000a00 */
[----:B----4-:R-:W-:Y:S01]  /*3290*/  IADD3 R11, R147, 0xc000, RZ ;  /* 0x0000c000930b7810 */ /* 0x010fe20007ffe0ff */
[-C--:B------:R-:W-:Y:S02]  /*32a0*/  IMAD.WIDE R8, R9, R4.reuse, c[0x0][0x170] ;  /* 0x00005c0009087625 */ /* 0x080fe400078e0204 */
[----:B------:R-:W-:Y:S01]  /*32b0*/  STS.64 [R149+0x10c0], R18 ;  /* 0x0010c01295007388 */ /* 0x000fe20000000a00 */
[----:B-1----:R-:W-:Y:S01]  /*32c0*/  IADD3 R13, R147, 0x12000, RZ ;  /* 0x00012000930d7810 */ /* 0x002fe20007ffe0ff */
[-C--:B------:R-:W-:Y:S02]  /*32d0*/  IMAD.WIDE R10, R11, R4.reuse, c[0x0][0x170] ;  /* 0x00005c000b0a7625 */ /* 0x080fe400078e0204 */
[----:B------:R-:W-:Y:S01]  /*32e0*/  STS.64 [R146+0x100], R160 ;  /* 0x000100a092007388 */ /* 0x000fe20000000a00 */
[----:B--2---:R-:W-:Y:S01]  /*32f0*/  IADD3 R15, R147, 0x1e000, RZ ;  /* 0x0001e000930f7810 */ /* 0x004fe20007ffe0ff */
[----:B------:R-:W-:Y:S01]  /*3300*/  IMAD.WIDE R12, R13, R4, c[0x0][0x170] ;  /* 0x00005c000d0c7625 */ /* 0x000fe200078e0204 */
[----:B------:R-:W-:Y:S01]  /*3310*/  LOP3.LUT R14, R2, 0xb0, RZ, 0xfc, !PT ;  /* 0x000000b0020e7812 */ /* 0x000fe200078efcff */
[----:B------:R-:W-:Y:S01]  /*3320*/  STS.64 [R149+0x1100], R162 ;  /* 0x001100a295007388 */ /* 0x000fe20000000a00 */
[----:B---3--:R-:W-:-:S03]  /*3330*/  IADD3 R17, R147, 0x24000, RZ ;  /* 0x0002400093117810 */ /* 0x008fc60007ffe0ff */
[----:B------:R-:W-:Y:S04]  /*3340*/  STS.64 [R146+0x140], R180 ;  /* 0x000140b492007388 */ /* 0x000fe80000000a00 */
[----:B------:R-:W-:Y:S04]  /*3350*/  STS.64 [R149+0x1140], R182 ;  /* 0x001140b695007388 */ /* 0x000fe80000000a00 */
[----:B------:R-:W-:Y:S04]  /*3360*/  STS.64 [R146+0x180], R176 ;  /* 0x000180b092007388 */ /* 0x000fe80000000a00 */
[----:B------:R-:W-:Y:S04]  /*3370*/  STS.64 [R149+0x1180], R178 ;  /* 0x001180b295007388 */ /* 0x000fe80000000a00 */
[----:B------:R-:W-:Y:S04]  /*3380*/  STS.64 [R146+0x1c0], R140 ;  /* 0x0001c08c92007388 */ /* 0x000fe80000000a00 */
[----:B------:R-:W-:Y:S04]  /*3390*/  STS.64 [R149+0x11c0], R142 ;  /* 0x0011c08e95007388 */ /* 0x000fe80000000a00 */
[----:B------:R-:W-:Y:S06]  /*33a0*/  BAR.SYNC.DEFER_BLOCKING 0x0 ;  /* 0x0000000000007b1d */ /* 0x000fec0000010000 */
[----:B------:R1:W-:Y:S01]  /*33b0*/  @P1 STG.E.128 [R6.64], R124 ;  /* 0x0000007c06001986 */ /* 0x0003e2000c101d0e */
[----:B------:R-:W-:-:S02]  /*33c0*/  ISETP.LT.AND P1, PT, R5, 0xe10, !P0 ;  /* 0x00000e100500780c */ /* 0x000fc40004721270 */
[C---:B------:R-:W-:Y:S01]  /*33d0*/  LOP3.LUT R5, R2.reuse, 0x38, RZ, 0xfc, !PT ;  /* 0x0000003802057812 */ /* 0x040fe200078efcff */
[----:B------:R2:W-:Y:S03]  /*33e0*/  @P6 STG.E.128 [R8.64], R120 ;  /* 0x0000007808006986 */ /* 0x0005e6000c101d0e */
[----:B------:R-:W-:Y:S01]  /*33f0*/  ISETP.LT.AND P6, PT, R5, 0xe10, !P0 ;  /* 0x00000e100500780c */ /* 0x000fe200047c1270 */
[----:B------:R3:W-:Y:S01]  /*3400*/  @P5 STG.E.128 [R10.64], R116 ;  /* 0x000000740a005986 */ /* 0x0007e2000c101d0e */
[----:B------:R-:W-:-:S03]  /*3410*/  LOP3.LUT R5, R2, 0x40, RZ, 0xfc, !PT ;  /* 0x0000004002057812 */ /* 0x000fc600078efcff */
[----:B------:R4:W-:Y:S01]  /*3420*/  @P4 STG.E.128 [R12.64], R72 ;  /* 0x000000480c004986 */ /* 0x0009e2000c101d0e */
[----:B------:R-:W-:Y:S02]  /*3430*/  ISETP.LT.AND P5, PT, R5, 0xe10, !P0 ;  /* 0x00000e100500780c */ /* 0x000fe400047a1270 */
[C---:B------:R-:W-:Y:S01]  /*3440*/  LOP3.LUT R5, R2.reuse, 0x48, RZ, 0xfc, !PT ;  /* 0x0000004802057812 */ /* 0x040fe200078efcff */
[----:B------:R-:W-:Y:S01]  /*3450*/  LDS.128 R56, [R137+0x5000] ;  /* 0x0050000089387984 */ /* 0x000fe20000000c00 */
[----:B-1----:R-:W-:Y:S02]  /*3460*/  IADD3 R7, R147, 0x18000, RZ ;  /* 0x0001800093077810 */ /* 0x002fe40007ffe0ff */
[----:B------:R-:W-:Y:S01]  /*3470*/  ISETP.LT.AND P4, PT, R5, 0xe10, !P0 ;  /* 0x00000e100500780c */ /* 0x000fe20004781270 */
[----:B------:R-:W-:Y:S01]  /*3480*/  LDS.128 R60, [R3+0x6000] ;  /* 0x00600000033c7984 */ /* 0x000fe20000000c00 */
[----:B------:R-:W-:Y:S01]  /*3490*/  LOP3.LUT R5, R2, 0x50, RZ, 0xfc, !PT ;  /* 0x0000005002057812 */ /* 0x000fe200078efcff */
[----:B------:R-:W-:-:S04]  /*34a0*/  IMAD.WIDE R6, R7, R4, c[0x0][0x170] ;  /* 0x00005c0007067625 */ /* 0x000fc800078e0204 */
[-C--:B--2---:R-:W-:Y:S01]  /*34b0*/  IMAD.WIDE R8, R15, R4.reuse, c[0x0][0x170] ;  /* 0x00005c000f087625 */ /* 0x084fe200078e0204 */
[----:B------:R1:W-:Y:S01]  /*34c0*/  @P3 STG.E.128 [R6.64], R32 ;  /* 0x0000002006003986 */ /* 0x0003e2000c101d0e */
[----:B------:R-:W-:Y:S02]  /*34d0*/  ISETP.LT.AND P3, PT, R5, 0xe10, !P0 ;  /* 0x00000e100500780c */ /* 0x000fe40004761270 */
[C---:B------:R-:W-:Y:S01]  /*34e0*/  LOP3.LUT R5, R2.reuse, 0x58, RZ, 0xfc, !PT ;  /* 0x0000005802057812 */ /* 0x040fe200078efcff */
[-C--:B---3--:R-:W-:Y:S01]  /*34f0*/  IMAD.WIDE R10, R17, R4.reuse, c[0x0][0x170] ;  /* 0x00005c00110a7625 */ /* 0x088fe200078e0204 */
[----:B------:R2:W-:Y:S01]  /*3500*/  @P2 STG.E.128 [R8.64], R28 ;  /* 0x0000001c08002986 */ /* 0x0005e2000c101d0e */
[----:B----4-:R-:W-:Y:S02]  /*3510*/  IADD3 R13, R147, 0x2a000, RZ ;  /* 0x0002a000930d7810 */ /* 0x010fe40007ffe0ff */
[----:B------:R-:W-:Y:S01]  /*3520*/  ISETP.LT.AND P2, PT, R5, 0xe10, !P0 ;  /* 0x00000e100500780c */ /* 0x000fe20004741270 */
[----:B------:R3:W-:Y:S01]  /*3530*/  @P1 STG.E.128 [R10.64], R24 ;  /* 0x000000180a001986 */ /* 0x0007e2000c101d0e */
[----:B------:R-:W-:Y:S01]  /*3540*/  LOP3.LUT R5, R2, 0x60, RZ, 0xfc, !PT ;  /* 0x0000006002057812 */ /* 0x000fe200078efcff */
[----:B------:R-:W-:Y:S01]  /*3550*/  IMAD.WIDE R12, R13, R4, c[0x0][0x170] ;  /* 0x00005c000d0c7625 */ /* 0x000fe200078e0204 */
[----:B------:R-:W-:Y:S01]  /*3560*/  IADD3 R15, R147, 0x30000, RZ ;  /* 0x00030000930f7810 */ /* 0x000fe20007ffe0ff */
[----:B------:R-:W-:Y:S01]  /*3570*/  LDS.128 R24, [R138+0x2000] ;  /* 0x002000008a187984 */ /* 0x000fe20000000c00 */
[----:B------:R-:W-:-:S02]  /*3580*/  ISETP.LT.AND P1, PT, R5, 0xe10, !P0 ;  /* 0x00000e100500780c */ /* 0x000fc40004721270 */
[C---:B------:R-:W-:Y:S01]  /*3590*/  LOP3.LUT R5, R2.reuse, 0x68, RZ, 0xfc, !PT ;  /* 0x0000006802057812 */ /* 0x040fe200078efcff */
[----:B------:R4:W-:Y:S01]  /*35a0*/  @P6 STG.E.128 [R12.64], R20 ;  /* 0x000000140c006986 */ /* 0x0009e2000c101d0e */
[----:B------:R-:W-:Y:S01]  /*35b0*/  IADD3 R17, R147, 0x36000, RZ ;  /* 0x0003600093117810 */ /* 0x000fe20007ffe0ff */
[-C--:B-1----:R-:W-:Y:S01]  /*35c0*/  IMAD.WIDE R6, R15, R4.reuse, c[0x0][0x170] ;  /* 0x00005c000f067625 */ /* 0x082fe200078e0204 */
[----:B------:R-:W-:Y:S01]  /*35d0*/  ISETP.LT.AND P6, PT, R5, 0xe10, !P0 ;  /* 0x00000e100500780c */ /* 0x000fe200047c1270 */
[----:B------:R-:W-:Y:S01]  /*35e0*/  LDS.128 R20, [R145+0x1000] ;  /* 0x0010000091147984 */ /* 0x000fe20000000c00 */
[----:B------:R-:W-:Y:S01]  /*35f0*/  LOP3.LUT R5, R2, 0x70, RZ, 0xfc, !PT ;  /* 0x0000007002057812 */ /* 0x000fe200078efcff */
[----:B--2---:R-:W-:Y:S01]  /*3600*/  IMAD.WIDE R8, R17, R4, c[0x0][0x170] ;  /* 0x00005c0011087625 */ /* 0x004fe200078e0204 */
[----:B------:R-:W-:Y:S01]  /*3610*/  IADD3 R15, R147, 0x42000, RZ ;  /* 0x00042000930f7810 */ /* 0x000fe20007ffe0ff */
[----:B------:R1:W-:Y:S01]  /*3620*/  @P5 STG.E.128 [R6.64], R112 ;  /* 0x0000007006005986 */ /* 0x0003e2000c101d0e */
[----:B------:R-:W-:-:S02]  /*3630*/  ISETP.LT.AND P5, PT, R5, 0xe10, !P0 ;  /* 0x00000e100500780c */ /* 0x000fc400047a1270 */
[C---:B---3--:R-:W-:Y:S01]  /*3640*/  IADD3 R11, R147.reuse, 0x3c000, RZ ;  /* 0x0003c000930b7810 */ /* 0x048fe20007ffe0ff */
[----:B------:R2:W-:Y:S01]  /*3650*/  @P4 STG.E.128 [R8.64], R108 ;  /* 0x0000006c08004986 */ /* 0x0005e2000c101d0e */
[C---:B------:R-:W-:Y:S02]  /*3660*/  LOP3.LUT R5, R2.reuse, 0x78, RZ, 0xfc, !PT ;  /* 0x0000007802057812 */ /* 0x040fe400078efcff */
[----:B------:R-:W-:Y:S01]  /*3670*/  IADD3 R17, R147, 0x48000, RZ ;  /* 0x0004800093117810 */ /* 0x000fe20007ffe0ff */
[-C--:B------:R-:W-:Y:S01]  /*3680*/  IMAD.WIDE R10, R11, R4.reuse, c[0x0][0x170] ;  /* 0x00005c000b0a7625 */ /* 0x080fe200078e0204 */
[----:B------:R-:W-:Y:S01]  /*3690*/  ISETP.LT.AND P4, PT, R5, 0xe10, !P0 ;  /* 0x00000e100500780c */ /* 0x000fe20004781270 */
[----:B------:R-:W-:Y:S01]  /*36a0*/  LDS.128 R28, [R136+0x3000] ;  /* 0x00300000881c7984 */ /* 0x000fe20000000c00 */
[----:B------:R-:W-:Y:S01]  /*36b0*/  LOP3.LUT R5, R2, 0x80, RZ, 0xfc, !PT ;  /* 0x0000008002057812 */ /* 0x000fe200078efcff */
[----:B----4-:R-:W-:Y:S01]  /*36c0*/  IMAD.WIDE R12, R15, R4, c[0x0][0x170] ;  /* 0x00005c000f0c7625 */ /* 0x010fe200078e0204 */
[----:B------:R-:W-:Y:S01]  /*36d0*/  IADD3 R15, R147, 0x54000, RZ ;  /* 0x00054000930f7810 */ /* 0x000fe20007ffe0ff */
[----:B------:R3:W-:Y:S01]  /*36e0*/  @P3 STG.E.128 [R10.64], R96 ;  /* 0x000000600a003986 */ /* 0x0007e2000c101d0e */
[----:B------:R-:W-:-:S02]  /*36f0*/  ISETP.LT.AND P3, PT, R5, 0xe10, !P0 ;  /* 0x00000e100500780c */ /* 0x000fc40004761270 */
[C---:B------:R-:W-:Y:S01]  /*3700*/  LOP3.LUT R5, R2.reuse, 0x88, RZ, 0xfc, !PT ;  /* 0x0000008802057812 */ /* 0x040fe200078efcff */
[-C--:B-1----:R-:W-:Y:S01]  /*3710*/  IMAD.WIDE R6, R17, R4.reuse, c[0x0][0x170] ;  /* 0x00005c0011067625 */ /* 0x082fe200078e0204 */
[----:B------:R1:W-:Y:S01]  /*3720*/  @P2 STG.E.128 [R12.64], R92 ;  /* 0x0000005c0c002986 */ /* 0x0003e2000c101d0e */
[C---:B------:R-:W-:Y:S02]  /*3730*/  IADD3 R17, R147.reuse, 0x5a000, RZ ;  /* 0x0005a00093117810 */ /* 0x040fe40007ffe0ff */
[----:B--2---:R-:W-:Y:S01]  /*3740*/  IADD3 R9, R147, 0x4e000, RZ ;  /* 0x0004e00093097810 */ /* 0x004fe20007ffe0ff */
[----:B------:R2:W-:Y:S01]  /*3750*/  @P1 STG.E.128 [R6.64], R88 ;  /* 0x0000005806001986 */ /* 0x0005e2000c101d0e */
[----:B------:R-:W-:Y:S02]  /*3760*/  ISETP.LT.AND P2, PT, R5, 0xe10, !P0 ;  /* 0x00000e100500780c */ /* 0x000fe40004741270 */
[----:B------:R-:W-:Y:S01]  /*3770*/  LOP3.LUT R5, R2, 0x90, RZ, 0xfc, !PT ;  /* 0x0000009002057812 */ /* 0x000fe200078efcff */
[----:B------:R-:W-:Y:S01]  /*3780*/  IMAD.WIDE R8, R9, R4, c[0x0][0x170] ;  /* 0x00005c0009087625 */ /* 0x000fe200078e0204 */
[----:B------:R-:W-:Y:S01]  /*3790*/  LDS.128 R32, [R139+0x4000] ;  /* 0x004000008b207984 */ /* 0x000fe20000000c00 */
[----:B------:R-:W-:-:S02]  /*37a0*/  IADD3 R3, R147, 0x96000, RZ ;  /* 0x0009600093037810 */ /* 0x000fc40007ffe0ff */
[----:B------:R-:W-:Y:S01]  /*37b0*/  ISETP.LT.AND P1, PT, R5, 0xe10, !P0 ;  /* 0x00000e100500780c */ /* 0x000fe20004721270 */
[-C--:B---3--:R-:W-:Y:S01]  /*37c0*/  IMAD.WIDE R10, R15, R4.reuse, c[0x0][0x170] ;  /* 0x00005c000f0a7625 */ /* 0x088fe200078e0204 */
[C---:B------:R-:W-:Y:S01]  /*37d0*/  LOP3.LUT R5, R2.reuse, 0x98, RZ, 0xfc, !PT ;  /* 0x0000009802057812 */ /* 0x040fe200078efcff */
[----:B------:R3:W-:Y:S01]  /*37e0*/  @P6 STG.E.128 [R8.64], R84 ;  /* 0x0000005408006986 */ /* 0x0007e2000c101d0e */
[----:B------:R-:W-:Y:S02]  /*37f0*/  IADD3 R15, R147, 0x66000, RZ ;  /* 0x00066000930f7810 */ /* 0x000fe40007ffe0ff */
[----:B------:R-:W-:Y:S01]  /*3800*/  ISETP.LT.AND P6, PT, R5, 0xe10, !P0 ;  /* 0x00000e100500780c */ /* 0x000fe200047c1270 */
[----:B-1----:R-:W-:Y:S01]  /*3810*/  IMAD.WIDE R12, R17, R4, c[0x0][0x170] ;  /* 0x00005c00110c7625 */ /* 0x002fe200078e0204 */
[----:B------:R-:W-:Y:S01]  /*3820*/  LOP3.LUT R5, R2, 0xa0, RZ, 0xfc, !PT ;  /* 0x000000a002057812 */ /* 0x000fe200078efcff */
[----:B------:R1:W-:Y:S01]  /*3830*/  @P5 STG.E.128 [R10.64], R80 ;  /* 0x000000500a005986 */ /* 0x0003e2000c101d0e */
[----:B--2---:R-:W-:-:S02]  /*3840*/  IADD3 R7, R147, 0x60000, RZ ;  /* 0x0006000093077810 */ /* 0x004fc40007ffe0ff */
[----:B------:R-:W-:Y:S01]  /*3850*/  ISETP.LT.AND P5, PT, R5, 0xe10, !P0 ;  /* 0x00000e100500780c */ /* 0x000fe200047a1270 */
[----:B------:R-:W2:Y:S01]  /*3860*/  LDS.128 R16, [R144] ;  /* 0x0000000090107984 */ /* 0x000ea20000000c00 */
[C---:B------:R-:W-:Y:S01]  /*3870*/  LOP3.LUT R5, R2.reuse, 0xa8, RZ, 0xfc, !PT ;  /* 0x000000a802057812 */ /* 0x040fe200078efcff */
[-C--:B------:R-:W-:Y:S02]  /*3880*/  IMAD.WIDE R6, R7, R4.reuse, c[0x0][0x170] ;  /* 0x00005c0007067625 */ /* 0x080fe400078e0204 */
[----:B------:R4:W-:Y:S01]  /*3890*/  @P4 STG.E.128 [R12.64], R76 ;  /* 0x0000004c0c004986 */ /* 0x0009e2000c101d0e */
[----:B------:R-:W-:Y:S02]  /*38a0*/  ISETP.LT.AND P4, PT, R5, 0xe10, !P0 ;  /* 0x00000e100500780c */ /* 0x000fe40004781270 */
[----:B------:R-:W-:Y:S01]  /*38b0*/  LOP3.LUT R5, R2, 0xb8, RZ, 0xfc, !PT ;  /* 0x000000b802057812 */ /* 0x000fe200078efcff */
[----:B---3--:R-:W-:Y:S01]  /*38c0*/  IMAD.WIDE R8, R15, R4, c[0x0][0x170] ;  /* 0x00005c000f087625 */ /* 0x008fe200078e0204 */
[----:B------:R3:W-:Y:S01]  /*38d0*/  @P3 STG.E.128 [R6.64], R104 ;  /* 0x0000006806003986 */ /* 0x0007e2000c101d0e */
[----:B------:R-:W-:-:S02]  /*38e0*/  ISETP.LT.AND P3, PT, R14, 0xe10, !P0 ;  /* 0x00000e100e00780c */ /* 0x000fc40004761270 */
[----:B------:R-:W-:Y:S01]  /*38f0*/  LOP3.LUT R14, R2, 0xe8, RZ, 0xfc, !PT ;  /* 0x000000e8020e7812 */ /* 0x000fe200078efcff */
[----:B------:R3:W-:Y:S01]  /*3900*/  @P2 STG.E.128 [R8.64], R100 ;  /* 0x0000006408002986 */ /* 0x0007e2000c101d0e */
[----:B------:R-:W-:Y:S02]  /*3910*/  ISETP.LT.AND P2, PT, R5, 0xe10, !P0 ;  /* 0x00000e100500780c */ /* 0x000fe40004741270 */
[C---:B-1----:R-:W-:Y:S02]  /*3920*/  IADD3 R11, R147.reuse, 0x6c000, RZ ;  /* 0x0006c000930b7810 */ /* 0x042fe40007ffe0ff */
[C---:B------:R-:W-:Y:S02]  /*3930*/  IADD3 R5, R147.reuse, 0x72000, RZ ;  /* 0x0007200093057810 */ /* 0x040fe40007ffe0ff */
[----:B------:R-:W-:Y:S01]  /*3940*/  IADD3 R15, R147, 0xb4000, RZ ;  /* 0x000b4000930f7810 */ /* 0x000fe20007ffe0ff */
[----:B------:R-:W-:Y:S01]  /*3950*/  IMAD.WIDE R10, R11, R4, c[0x0][0x170] ;  /* 0x00005c000b0a7625 */ /* 0x000fe200078e0204 */
[----:B----4-:R-:W-:-:S02]  /*3960*/  IADD3 R13, R147, 0x78000, RZ ;  /* 0x00078000930d7810 */ /* 0x010fc40007ffe0ff */
[C---:B------:R-:W-:Y:S02]  /*3970*/  LOP3.LUT R12, R2.reuse, 0xc0, RZ, 0xfc, !PT ;  /* 0x000000c0020c7812 */ /* 0x040fe400078efcff */
[----:B------:R1:W-:Y:S01]  /*3980*/  @P1 STG.E.128 [R10.64], R68 ;  /* 0x000000440a001986 */ /* 0x0003e2000c101d0e */
[-C--:B---3--:R-:W-:Y:S01]  /*3990*/  IMAD.WIDE R6, R5, R4.reuse, c[0x0][0x170] ;  /* 0x00005c0005067625 */ /* 0x088fe200078e0204 */
[----:B------:R-:W-:Y:S02]  /*39a0*/  LOP3.LUT R5, R2, 0xc8, RZ, 0xfc, !PT ;  /* 0x000000c802057812 */ /* 0x000fe400078efcff */
[----:B------:R-:W-:Y:S01]  /*39b0*/  ISETP.LT.AND P1, PT, R12, 0xe10, !P0 ;  /* 0x00000e100c00780c */ /* 0x000fe20004721270 */
[----:B------:R-:W-:Y:S01]  /*39c0*/  IMAD.WIDE R8, R13, R4, c[0x0][0x170] ;  /* 0x00005c000d087625 */ /* 0x000fe200078e0204 */
[----:B------:R-:W-:Y:S01]  /*39d0*/  IADD3 R13, R147, 0x7e000, RZ ;  /* 0x0007e000930d7810 */ /* 0x000fe20007ffe0ff */
[----:B------:R3:W-:Y:S01]  /*39e0*/  @P6 STG.E.128 [R6.64], R52 ;  /* 0x0000003406006986 */ /* 0x0007e2000c101d0e */
[----:B------:R-:W-:-:S02]  /*39f0*/  ISETP.LT.AND P6, PT, R5, 0xe10, !P0 ;  /* 0x00000e100500780c */ /* 0x000fc400047c1270 */
[C---:B------:R-:W-:Y:S01]  /*3a00*/  LOP3.LUT R5, R2.reuse, 0xd0, RZ, 0xfc, !PT ;  /* 0x000000d002057812 */ /* 0x040fe200078efcff */
[----:B------:R4:W-:Y:S01]  /*3a10*/  @P5 STG.E.128 [R8.64], R48 ;  /* 0x0000003008005986 */ /* 0x0009e2000c101d0e */
[C---:B------:R-:W-:Y:S02]  /*3a20*/  LOP3.LUT R12, R2.reuse, 0xd8, RZ, 0xfc, !PT ;  /* 0x000000d8020c7812 */ /* 0x040fe400078efcff */
[----:B------:R-:W-:Y:S02]  /*3a30*/  ISETP.LT.AND P5, PT, R5, 0xe10, !P0 ;  /* 0x00000e100500780c */ /* 0x000fe400047a1270 */
[----:B------:R-:W-:Y:S02]  /*3a40*/  LOP3.LUT R5, R2, 0xe0, RZ, 0xfc, !PT ;  /* 0x000000e002057812 */ /* 0x000fe400078efcff */
[----:B-1----:R-:W-:Y:S01]  /*3a50*/  IADD3 R11, R147, 0x84000, RZ ;  /* 0x00084000930b7810 */ /* 0x002fe20007ffe0ff */
[----:B---3--:R-:W-:Y:S01]  /*3a60*/  IMAD.WIDE R6, R13, R4, c[0x0][0x170] ;  /* 0x00005c000d067625 */ /* 0x008fe200078e0204 */
[----:B------:R-:W-:-:S03]  /*3a70*/  IADD3 R13, R147, 0x8a000, RZ ;  /* 0x0008a000930d7810 */ /* 0x000fc60007ffe0ff */
[-C--:B----4-:R-:W-:Y:S01]  /*3a80*/  IMAD.WIDE R8, R11, R4.reuse, c[0x0][0x170] ;  /* 0x00005c000b087625 */ /* 0x090fe200078e0204 */
[----:B------:R1:W-:Y:S01]  /*3a90*/  @P4 STG.E.128 [R6.64], R44 ;  /* 0x0000002c06004986 */ /* 0x0003e2000c101d0e */
[----:B------:R-:W-:Y:S02]  /*3aa0*/  ISETP.LT.AND P4, PT, R12, 0xe10, !P0 ;  /* 0x00000e100c00780c */ /* 0x000fe40004781270 */
[-C--:B------:R-:W-:Y:S01]  /*3ab0*/  IMAD.WIDE R10, R13, R4.reuse, c[0x0][0x170] ;  /* 0x00005c000d0a7625 */ /* 0x080fe200078e0204 */
[----:B------:R-:W-:Y:S01]  /*3ac0*/  IADD3 R13, R147, 0x90000, RZ ;  /* 0x00090000930d7810 */ /* 0x000fe20007ffe0ff */
[----:B------:R3:W-:Y:S01]  /*3ad0*/  @P3 STG.E.128 [R8.64], R36 ;  /* 0x0000002408003986 */ /* 0x0007e2000c101d0e */
[----:B------:R-:W-:Y:S02]  /*3ae0*/  ISETP.LT.AND P3, PT, R5, 0xe10, !P0 ;  /* 0x00000e100500780c */ /* 0x000fe40004761270 */
[----:B------:R-:W-:Y:S01]  /*3af0*/  LOP3.LUT R5, R2, 0xf8, RZ, 0xfc, !PT ;  /* 0x000000f802057812 */ /* 0x000fe200078efcff */
[----:B------:R-:W-:Y:S01]  /*3b00*/  IMAD.WIDE R12, R13, R4, c[0x0][0x170] ;  /* 0x00005c000d0c7625 */ /* 0x000fe200078e0204 */
[----:B------:R4:W-:Y:S01]  /*3b10*/  @P2 STG.E.128 [R10.64], R40 ;  /* 0x000000280a002986 */ /* 0x0009e2000c101d0e */
[----:B------:R-:W-:-:S02]  /*3b20*/  ISETP.LT.AND P2, PT, R14, 0xe10, !P0 ;  /* 0x00000e100e00780c */ /* 0x000fc40004741270 */
[-C--:B------:R-:W-:Y:S01]  /*3b30*/  IMAD.WIDE R14, R15, R4.reuse, c[0x0][0x170] ;  /* 0x00005c000f0e7625 */ /* 0x080fe200078e0204 */
[----:B--2---:R2:W-:Y:S01]  /*3b40*/  @P1 STG.E.128 [R12.64], R16 ;  /* 0x000000100c001986 */ /* 0x0045e2000c101d0e */
[----:B-1----:R-:W-:Y:S02]  /*3b50*/  LOP3.LUT R6, R2, 0xf0, RZ, 0xfc, !PT ;  /* 0x000000f002067812 */ /* 0x002fe400078efcff */
[-C--:B------:R-:W-:Y:S01]  /*3b60*/  IMAD.WIDE R2, R3, R4.reuse, c[0x0][0x170] ;  /* 0x00005c0003027625 */ /* 0x080fe200078e0204 */
[C---:B------:R-:W-:Y:S02]  /*3b70*/  IADD3 R7, R147.reuse, 0x9c000, RZ ;  /* 0x0009c00093077810 */ /* 0x040fe40007ffe0ff */
[----:B------:R-:W-:Y:S02]  /*3b80*/  ISETP.LT.AND P1, PT, R6, 0xe10, !P0 ;  /* 0x00000e100600780c */ /* 0x000fe40004721270 */
[----:B---3--:R-:W-:Y:S01]  /*3b90*/  IADD3 R9, R147, 0xa2000, RZ ;  /* 0x000a200093097810 */ /* 0x008fe20007ffe0ff */
[-C--:B------:R-:W-:Y:S01]  /*3ba0*/  IMAD.WIDE R6, R7, R4.reuse, c[0x0][0x170] ;  /* 0x00005c0007067625 */ /* 0x080fe200078e0204 */
[----:B------:R-:W-:Y:S01]  /*3bb0*/  ISETP.LT.AND P0, PT, R5, 0xe10, !P0 ;  /* 0x00000e100500780c */ /* 0x000fe20004701270 */
[----:B------:R1:W-:Y:S01]  /*3bc0*/  @P6 STG.E.128 [R2.64], R20 ;  /* 0x0000001402006986 */ /* 0x0003e2000c101d0e */
[----:B----4-:R-:W-:Y:S01]  /*3bd0*/  IADD3 R11, R147, 0xa8000, RZ ;  /* 0x000a8000930b7810 */ /* 0x010fe20007ffe0ff */
[-C--:B------:R-:W-:Y:S01]  /*3be0*/  IMAD.WIDE R8, R9, R4.reuse, c[0x0][0x170] ;  /* 0x00005c0009087625 */ /* 0x080fe200078e0204 */
[----:B------:R-:W-:Y:S01]  /*3bf0*/  IADD3 R5, R147, 0xae000, RZ ;  /* 0x000ae00093057810 */ /* 0x000fe20007ffe0ff */
[----:B------:R1:W-:Y:S02]  /*3c00*/  @P5 STG.E.128 [R6.64], R24 ;  /* 0x0000001806005986 */ /* 0x0003e4000c101d0e */
[----:B------:R-:W-:-:S02]  /*3c10*/  IMAD.WIDE R10, R11, R4, c[0x0][0x170] ;  /* 0x00005c000b0a7625 */ /* 0x000fc400078e0204 */
[----:B------:R1:W-:Y:S02]  /*3c20*/  @P4 STG.E.128 [R8.64], R28 ;  /* 0x0000001c08004986 */ /* 0x0003e4000c101d0e */
[----:B--2---:R-:W-:Y:S02]  /*3c30*/  IMAD.WIDE R12, R5, R4, c[0x0][0x170] ;  /* 0x00005c00050c7625 */ /* 0x004fe400078e0204 */
[----:B------:R1:W-:Y:S04]  /*3c40*/  @P3 STG.E.128 [R10.64], R32 ;  /* 0x000000200a003986 */ /* 0x0003e8000c101d0e */
[----:B------:R1:W-:Y:S04]  /*3c50*/  @P2 STG.E.128 [R12.64], R56 ;  /* 0x000000380c002986 */ /* 0x0003e8000c101d0e */
[----:B------:R1:W-:Y:S01]  /*3c60*/  @P1 STG.E.128 [R14.64], R60 ;  /* 0x0000003c0e001986 */ /* 0x0003e2000c101d0e */
[----:B------:R-:W-:Y:S05]  /*3c70*/  @!P0 EXIT ;  /* 0x000000000000894d */ /* 0x000fea0003800000 */
[----:B-1----:R-:W1:Y:S01]  /*3c80*/  LDS.128 R8, [R0+0x7000] ;  /* 0x0070000000087984 */ /* 0x002e620000000c00 */
[----:B------:R-:W-:-:S05]  /*3c90*/  IADD3 R5, R147, 0xba000, RZ ;  /* 0x000ba00093057810 */ /* 0x000fca0007ffe0ff */
[----:B------:R-:W-:-:S05]  /*3ca0*/  IMAD.WIDE R4, R5, R4, c[0x0][0x170] ;  /* 0x00005c0005047625 */ /* 0x000fca00078e0204 */
[----:B-1----:R-:W-:Y:S01]  /*3cb0*/  STG.E.128 [R4.64], R8 ;  /* 0x0000000804007986 */ /* 0x002fe2000c101d0e */
[----:B------:R-:W-:Y:S05]  /*3cc0*/  EXIT ;  /* 0x000000000000794d */ /* 0x000fea0003800000 */
.L_x_1:
[----:B------:R-:W-:-:S00]  /*3cd0*/  BRA `(.L_x_1) ;  /* 0xfffffff000007947 */ /* 0x000fc0000383ffff */
[----:B------:R-:W-:-:S00]  /*3ce0*/  NOP ;  /* 0x0000000000007918 */ /* 0x000fc00000000000 */
        /* <DEDUP_REMOVED lines=9> */
.L_x_2:


//--------------------- .nv.shared.triton_mm      --------------------------
	.section	.nv.shared.triton_mm,"aw",@nobits
	.sectionflags	@""
	.align	16
